







.version 5.0
.target sm_61
.address_size 64


.global .align 8 .b8 _ZTVSt9basic_iosIcSt11char_traitsIcEE[32];
.global .align 8 .b8 _ZTTSo[8];
.global .align 8 .b8 _ZTVSt15basic_streambufIcSt11char_traitsIcEE[128];
.global .align 8 .b8 _ZTVNSt7__cxx1115basic_stringbufIcSt11char_traitsIcESaIcEEE[128];
.global .align 8 .b8 _ZTTNSt7__cxx1119basic_ostringstreamIcSt11char_traitsIcESaIcEEE[8];
.global .align 8 .b8 _ZTVN10__cxxabiv119__pointer_type_infoE[8];
.global .align 8 .b8 _ZTVN10__cxxabiv120__function_type_infoE[8];
.global .align 8 .b8 _ZTVN10__cxxabiv117__class_type_infoE[8];
.global .align 8 .b8 _ZTVN10__cxxabiv120__si_class_type_infoE[8];
.global .align 8 .b8 _ZTVN3c105ErrorE[40];
.global .align 8 .b8 _ZTVN6caffe28OperatorINS_11CUDAContextEEE[136];
.global .align 8 .b8 _ZTVN6caffe210AdadeltaOpINS_11CUDAContextEEE[136];
.global .align 8 .b8 _ZTVN6caffe220CUDASparseAdadeltaOpINS_11CUDAContextEEE[136];

.visible .entry _ZN6caffe220SparseAdadeltaKernelIifEEvmmffPKT_PKfS5_PT0_S7_S7_(
.param .u64 _ZN6caffe220SparseAdadeltaKernelIifEEvmmffPKT_PKfS5_PT0_S7_S7__param_0,
.param .u64 _ZN6caffe220SparseAdadeltaKernelIifEEvmmffPKT_PKfS5_PT0_S7_S7__param_1,
.param .f32 _ZN6caffe220SparseAdadeltaKernelIifEEvmmffPKT_PKfS5_PT0_S7_S7__param_2,
.param .f32 _ZN6caffe220SparseAdadeltaKernelIifEEvmmffPKT_PKfS5_PT0_S7_S7__param_3,
.param .u64 _ZN6caffe220SparseAdadeltaKernelIifEEvmmffPKT_PKfS5_PT0_S7_S7__param_4,
.param .u64 _ZN6caffe220SparseAdadeltaKernelIifEEvmmffPKT_PKfS5_PT0_S7_S7__param_5,
.param .u64 _ZN6caffe220SparseAdadeltaKernelIifEEvmmffPKT_PKfS5_PT0_S7_S7__param_6,
.param .u64 _ZN6caffe220SparseAdadeltaKernelIifEEvmmffPKT_PKfS5_PT0_S7_S7__param_7,
.param .u64 _ZN6caffe220SparseAdadeltaKernelIifEEvmmffPKT_PKfS5_PT0_S7_S7__param_8,
.param .u64 _ZN6caffe220SparseAdadeltaKernelIifEEvmmffPKT_PKfS5_PT0_S7_S7__param_9
)
{
.reg .pred %p<4>;
.reg .f32 %f<25>;
.reg .b32 %r<11>;
.reg .b64 %rd<41>;


ld.param.u64 %rd16, [_ZN6caffe220SparseAdadeltaKernelIifEEvmmffPKT_PKfS5_PT0_S7_S7__param_0];
ld.param.u64 %rd17, [_ZN6caffe220SparseAdadeltaKernelIifEEvmmffPKT_PKfS5_PT0_S7_S7__param_1];
ld.param.f32 %f3, [_ZN6caffe220SparseAdadeltaKernelIifEEvmmffPKT_PKfS5_PT0_S7_S7__param_2];
ld.param.f32 %f4, [_ZN6caffe220SparseAdadeltaKernelIifEEvmmffPKT_PKfS5_PT0_S7_S7__param_3];
ld.param.u64 %rd18, [_ZN6caffe220SparseAdadeltaKernelIifEEvmmffPKT_PKfS5_PT0_S7_S7__param_4];
ld.param.u64 %rd19, [_ZN6caffe220SparseAdadeltaKernelIifEEvmmffPKT_PKfS5_PT0_S7_S7__param_5];
ld.param.u64 %rd20, [_ZN6caffe220SparseAdadeltaKernelIifEEvmmffPKT_PKfS5_PT0_S7_S7__param_6];
ld.param.u64 %rd21, [_ZN6caffe220SparseAdadeltaKernelIifEEvmmffPKT_PKfS5_PT0_S7_S7__param_7];
ld.param.u64 %rd22, [_ZN6caffe220SparseAdadeltaKernelIifEEvmmffPKT_PKfS5_PT0_S7_S7__param_8];
ld.param.u64 %rd23, [_ZN6caffe220SparseAdadeltaKernelIifEEvmmffPKT_PKfS5_PT0_S7_S7__param_9];
mov.u32 %r1, %ntid.x;
mov.u32 %r2, %ctaid.x;
mov.u32 %r3, %tid.x;
mad.lo.s32 %r4, %r1, %r2, %r3;
cvt.u64.u32	%rd38, %r4;
setp.ge.u64	%p1, %rd38, %rd16;
@%p1 bra BB0_6;

cvta.to.global.u64 %rd2, %rd21;
cvta.to.global.u64 %rd3, %rd23;
cvta.to.global.u64 %rd4, %rd19;
cvta.to.global.u64 %rd5, %rd22;
cvta.to.global.u64 %rd6, %rd18;
cvta.to.global.u64 %rd24, %rd20;
ld.global.f32 %f1, [%rd24];
mov.f32 %f5, 0f3F800000;
sub.f32 %f2, %f5, %f4;
mov.u32 %r5, %nctaid.x;
mul.lo.s32 %r6, %r5, %r1;
cvt.u64.u32	%rd7, %r6;

BB0_2:
or.b64 %rd25, %rd38, %rd17;
and.b64 %rd26, %rd25, -4294967296;
setp.eq.s64	%p2, %rd26, 0;
@%p2 bra BB0_4;
bra.uni BB0_3;

BB0_4:
cvt.u32.u64	%r7, %rd17;
cvt.u32.u64	%r8, %rd38;
div.u32 %r9, %r8, %r7;
rem.u32 %r10, %r8, %r7;
cvt.u64.u32	%rd39, %r9;
cvt.u64.u32	%rd40, %r10;
bra.uni BB0_5;

BB0_3:
div.u64 %rd39, %rd38, %rd17;
rem.u64 %rd40, %rd38, %rd17;

BB0_5:
shl.b64 %rd27, %rd39, 2;
add.s64 %rd28, %rd6, %rd27;
ld.global.s32 %rd29, [%rd28];
mul.lo.s64 %rd30, %rd29, %rd17;
add.s64 %rd31, %rd30, %rd40;
shl.b64 %rd32, %rd31, 2;
add.s64 %rd33, %rd5, %rd32;
ld.global.f32 %f6, [%rd33];
shl.b64 %rd34, %rd38, 2;
add.s64 %rd35, %rd4, %rd34;
ld.global.f32 %f7, [%rd35];
mul.f32 %f8, %f2, %f7;
mul.f32 %f9, %f7, %f8;
fma.rn.f32 %f10, %f6, %f4, %f9;
st.global.f32 [%rd33], %f10;
add.s64 %rd36, %rd3, %rd32;
ld.global.f32 %f11, [%rd36];
add.f32 %f12, %f11, %f3;
sqrt.rn.f32 %f13, %f12;
add.f32 %f14, %f10, %f3;
rsqrt.approx.f32 %f15, %f14;
mul.f32 %f16, %f13, %f15;
ld.global.f32 %f17, [%rd35];
mul.f32 %f18, %f16, %f17;
add.s64 %rd37, %rd2, %rd32;
ld.global.f32 %f19, [%rd37];
fma.rn.f32 %f20, %f1, %f18, %f19;
st.global.f32 [%rd37], %f20;
ld.global.f32 %f21, [%rd36];
mul.f32 %f22, %f2, %f18;
mul.f32 %f23, %f18, %f22;
fma.rn.f32 %f24, %f21, %f4, %f23;
st.global.f32 [%rd36], %f24;
add.s64 %rd38, %rd7, %rd38;
setp.lt.u64	%p3, %rd38, %rd16;
@%p3 bra BB0_2;

BB0_6:
ret;
}


.visible .entry _ZN6caffe220SparseAdadeltaKernelIiN3c104HalfEEEvmmffPKT_PKfS7_PT0_S9_S9_(
.param .u64 _ZN6caffe220SparseAdadeltaKernelIiN3c104HalfEEEvmmffPKT_PKfS7_PT0_S9_S9__param_0,
.param .u64 _ZN6caffe220SparseAdadeltaKernelIiN3c104HalfEEEvmmffPKT_PKfS7_PT0_S9_S9__param_1,
.param .f32 _ZN6caffe220SparseAdadeltaKernelIiN3c104HalfEEEvmmffPKT_PKfS7_PT0_S9_S9__param_2,
.param .f32 _ZN6caffe220SparseAdadeltaKernelIiN3c104HalfEEEvmmffPKT_PKfS7_PT0_S9_S9__param_3,
.param .u64 _ZN6caffe220SparseAdadeltaKernelIiN3c104HalfEEEvmmffPKT_PKfS7_PT0_S9_S9__param_4,
.param .u64 _ZN6caffe220SparseAdadeltaKernelIiN3c104HalfEEEvmmffPKT_PKfS7_PT0_S9_S9__param_5,
.param .u64 _ZN6caffe220SparseAdadeltaKernelIiN3c104HalfEEEvmmffPKT_PKfS7_PT0_S9_S9__param_6,
.param .u64 _ZN6caffe220SparseAdadeltaKernelIiN3c104HalfEEEvmmffPKT_PKfS7_PT0_S9_S9__param_7,
.param .u64 _ZN6caffe220SparseAdadeltaKernelIiN3c104HalfEEEvmmffPKT_PKfS7_PT0_S9_S9__param_8,
.param .u64 _ZN6caffe220SparseAdadeltaKernelIiN3c104HalfEEEvmmffPKT_PKfS7_PT0_S9_S9__param_9
)
{
.reg .pred %p<4>;
.reg .b16 %rs<8>;
.reg .f32 %f<25>;
.reg .b32 %r<11>;
.reg .b64 %rd<41>;


ld.param.u64 %rd16, [_ZN6caffe220SparseAdadeltaKernelIiN3c104HalfEEEvmmffPKT_PKfS7_PT0_S9_S9__param_0];
ld.param.u64 %rd17, [_ZN6caffe220SparseAdadeltaKernelIiN3c104HalfEEEvmmffPKT_PKfS7_PT0_S9_S9__param_1];
ld.param.f32 %f3, [_ZN6caffe220SparseAdadeltaKernelIiN3c104HalfEEEvmmffPKT_PKfS7_PT0_S9_S9__param_2];
ld.param.f32 %f4, [_ZN6caffe220SparseAdadeltaKernelIiN3c104HalfEEEvmmffPKT_PKfS7_PT0_S9_S9__param_3];
ld.param.u64 %rd18, [_ZN6caffe220SparseAdadeltaKernelIiN3c104HalfEEEvmmffPKT_PKfS7_PT0_S9_S9__param_4];
ld.param.u64 %rd19, [_ZN6caffe220SparseAdadeltaKernelIiN3c104HalfEEEvmmffPKT_PKfS7_PT0_S9_S9__param_5];
ld.param.u64 %rd20, [_ZN6caffe220SparseAdadeltaKernelIiN3c104HalfEEEvmmffPKT_PKfS7_PT0_S9_S9__param_6];
ld.param.u64 %rd21, [_ZN6caffe220SparseAdadeltaKernelIiN3c104HalfEEEvmmffPKT_PKfS7_PT0_S9_S9__param_7];
ld.param.u64 %rd22, [_ZN6caffe220SparseAdadeltaKernelIiN3c104HalfEEEvmmffPKT_PKfS7_PT0_S9_S9__param_8];
ld.param.u64 %rd23, [_ZN6caffe220SparseAdadeltaKernelIiN3c104HalfEEEvmmffPKT_PKfS7_PT0_S9_S9__param_9];
mov.u32 %r1, %ntid.x;
mov.u32 %r2, %ctaid.x;
mov.u32 %r3, %tid.x;
mad.lo.s32 %r4, %r1, %r2, %r3;
cvt.u64.u32	%rd38, %r4;
setp.ge.u64	%p1, %rd38, %rd16;
@%p1 bra BB1_6;

cvta.to.global.u64 %rd2, %rd21;
cvta.to.global.u64 %rd3, %rd23;
cvta.to.global.u64 %rd4, %rd19;
cvta.to.global.u64 %rd5, %rd22;
cvta.to.global.u64 %rd6, %rd18;
cvta.to.global.u64 %rd24, %rd20;
ld.global.f32 %f1, [%rd24];
mov.f32 %f5, 0f3F800000;
sub.f32 %f2, %f5, %f4;
mov.u32 %r5, %nctaid.x;
mul.lo.s32 %r6, %r5, %r1;
cvt.u64.u32	%rd7, %r6;

BB1_2:
or.b64 %rd25, %rd38, %rd17;
and.b64 %rd26, %rd25, -4294967296;
setp.eq.s64	%p2, %rd26, 0;
@%p2 bra BB1_4;
bra.uni BB1_3;

BB1_4:
cvt.u32.u64	%r7, %rd17;
cvt.u32.u64	%r8, %rd38;
div.u32 %r9, %r8, %r7;
rem.u32 %r10, %r8, %r7;
cvt.u64.u32	%rd39, %r9;
cvt.u64.u32	%rd40, %r10;
bra.uni BB1_5;

BB1_3:
div.u64 %rd39, %rd38, %rd17;
rem.u64 %rd40, %rd38, %rd17;

BB1_5:
shl.b64 %rd27, %rd39, 2;
add.s64 %rd28, %rd6, %rd27;
ld.global.s32 %rd29, [%rd28];
mul.lo.s64 %rd30, %rd29, %rd17;
add.s64 %rd31, %rd30, %rd40;
shl.b64 %rd32, %rd31, 1;
add.s64 %rd33, %rd5, %rd32;
ld.global.u16 %rs1, [%rd33];

	{ cvt.f32.f16 %f6, %rs1;}


	shl.b64 %rd34, %rd38, 2;
add.s64 %rd35, %rd4, %rd34;
ld.global.f32 %f13, [%rd35];
mul.f32 %f14, %f2, %f13;
mul.f32 %f15, %f13, %f14;
fma.rn.f32 %f7, %f6, %f4, %f15;

	{ cvt.rn.f16.f32 %rs2, %f7;}


	st.global.u16 [%rd33], %rs2;
add.s64 %rd36, %rd3, %rd32;
ld.global.u16 %rs3, [%rd36];

	{ cvt.f32.f16 %f8, %rs3;}


	add.f32 %f16, %f8, %f3;
sqrt.rn.f32 %f17, %f16;
add.f32 %f18, %f7, %f3;
rsqrt.approx.f32 %f19, %f18;
mul.f32 %f20, %f17, %f19;
ld.global.f32 %f21, [%rd35];
mul.f32 %f22, %f20, %f21;
add.s64 %rd37, %rd2, %rd32;
ld.global.u16 %rs4, [%rd37];

	{ cvt.f32.f16 %f9, %rs4;}


	fma.rn.f32 %f10, %f1, %f22, %f9;

	{ cvt.rn.f16.f32 %rs5, %f10;}


	st.global.u16 [%rd37], %rs5;
ld.global.u16 %rs6, [%rd36];

	{ cvt.f32.f16 %f11, %rs6;}


	mul.f32 %f23, %f11, %f4;
mul.f32 %f24, %f2, %f22;
fma.rn.f32 %f12, %f22, %f24, %f23;

	{ cvt.rn.f16.f32 %rs7, %f12;}


	st.global.u16 [%rd36], %rs7;
add.s64 %rd38, %rd7, %rd38;
setp.lt.u64	%p3, %rd38, %rd16;
@%p3 bra BB1_2;

BB1_6:
ret;
}


.visible .entry _ZN6caffe220SparseAdadeltaKernelIlfEEvmmffPKT_PKfS5_PT0_S7_S7_(
.param .u64 _ZN6caffe220SparseAdadeltaKernelIlfEEvmmffPKT_PKfS5_PT0_S7_S7__param_0,
.param .u64 _ZN6caffe220SparseAdadeltaKernelIlfEEvmmffPKT_PKfS5_PT0_S7_S7__param_1,
.param .f32 _ZN6caffe220SparseAdadeltaKernelIlfEEvmmffPKT_PKfS5_PT0_S7_S7__param_2,
.param .f32 _ZN6caffe220SparseAdadeltaKernelIlfEEvmmffPKT_PKfS5_PT0_S7_S7__param_3,
.param .u64 _ZN6caffe220SparseAdadeltaKernelIlfEEvmmffPKT_PKfS5_PT0_S7_S7__param_4,
.param .u64 _ZN6caffe220SparseAdadeltaKernelIlfEEvmmffPKT_PKfS5_PT0_S7_S7__param_5,
.param .u64 _ZN6caffe220SparseAdadeltaKernelIlfEEvmmffPKT_PKfS5_PT0_S7_S7__param_6,
.param .u64 _ZN6caffe220SparseAdadeltaKernelIlfEEvmmffPKT_PKfS5_PT0_S7_S7__param_7,
.param .u64 _ZN6caffe220SparseAdadeltaKernelIlfEEvmmffPKT_PKfS5_PT0_S7_S7__param_8,
.param .u64 _ZN6caffe220SparseAdadeltaKernelIlfEEvmmffPKT_PKfS5_PT0_S7_S7__param_9
)
{
.reg .pred %p<4>;
.reg .f32 %f<25>;
.reg .b32 %r<11>;
.reg .b64 %rd<41>;


ld.param.u64 %rd16, [_ZN6caffe220SparseAdadeltaKernelIlfEEvmmffPKT_PKfS5_PT0_S7_S7__param_0];
ld.param.u64 %rd17, [_ZN6caffe220SparseAdadeltaKernelIlfEEvmmffPKT_PKfS5_PT0_S7_S7__param_1];
ld.param.f32 %f3, [_ZN6caffe220SparseAdadeltaKernelIlfEEvmmffPKT_PKfS5_PT0_S7_S7__param_2];
ld.param.f32 %f4, [_ZN6caffe220SparseAdadeltaKernelIlfEEvmmffPKT_PKfS5_PT0_S7_S7__param_3];
ld.param.u64 %rd18, [_ZN6caffe220SparseAdadeltaKernelIlfEEvmmffPKT_PKfS5_PT0_S7_S7__param_4];
ld.param.u64 %rd19, [_ZN6caffe220SparseAdadeltaKernelIlfEEvmmffPKT_PKfS5_PT0_S7_S7__param_5];
ld.param.u64 %rd20, [_ZN6caffe220SparseAdadeltaKernelIlfEEvmmffPKT_PKfS5_PT0_S7_S7__param_6];
ld.param.u64 %rd21, [_ZN6caffe220SparseAdadeltaKernelIlfEEvmmffPKT_PKfS5_PT0_S7_S7__param_7];
ld.param.u64 %rd22, [_ZN6caffe220SparseAdadeltaKernelIlfEEvmmffPKT_PKfS5_PT0_S7_S7__param_8];
ld.param.u64 %rd23, [_ZN6caffe220SparseAdadeltaKernelIlfEEvmmffPKT_PKfS5_PT0_S7_S7__param_9];
mov.u32 %r1, %ntid.x;
mov.u32 %r2, %ctaid.x;
mov.u32 %r3, %tid.x;
mad.lo.s32 %r4, %r1, %r2, %r3;
cvt.u64.u32	%rd38, %r4;
setp.ge.u64	%p1, %rd38, %rd16;
@%p1 bra BB2_6;

cvta.to.global.u64 %rd2, %rd21;
cvta.to.global.u64 %rd3, %rd23;
cvta.to.global.u64 %rd4, %rd19;
cvta.to.global.u64 %rd5, %rd22;
cvta.to.global.u64 %rd6, %rd18;
cvta.to.global.u64 %rd24, %rd20;
ld.global.f32 %f1, [%rd24];
mov.f32 %f5, 0f3F800000;
sub.f32 %f2, %f5, %f4;
mov.u32 %r5, %nctaid.x;
mul.lo.s32 %r6, %r5, %r1;
cvt.u64.u32	%rd7, %r6;

BB2_2:
or.b64 %rd25, %rd38, %rd17;
and.b64 %rd26, %rd25, -4294967296;
setp.eq.s64	%p2, %rd26, 0;
@%p2 bra BB2_4;
bra.uni BB2_3;

BB2_4:
cvt.u32.u64	%r7, %rd17;
cvt.u32.u64	%r8, %rd38;
div.u32 %r9, %r8, %r7;
rem.u32 %r10, %r8, %r7;
cvt.u64.u32	%rd39, %r9;
cvt.u64.u32	%rd40, %r10;
bra.uni BB2_5;

BB2_3:
div.u64 %rd39, %rd38, %rd17;
rem.u64 %rd40, %rd38, %rd17;

BB2_5:
shl.b64 %rd27, %rd39, 3;
add.s64 %rd28, %rd6, %rd27;
ld.global.u64 %rd29, [%rd28];
mul.lo.s64 %rd30, %rd29, %rd17;
add.s64 %rd31, %rd30, %rd40;
shl.b64 %rd32, %rd31, 2;
add.s64 %rd33, %rd5, %rd32;
ld.global.f32 %f6, [%rd33];
shl.b64 %rd34, %rd38, 2;
add.s64 %rd35, %rd4, %rd34;
ld.global.f32 %f7, [%rd35];
mul.f32 %f8, %f2, %f7;
mul.f32 %f9, %f7, %f8;
fma.rn.f32 %f10, %f6, %f4, %f9;
st.global.f32 [%rd33], %f10;
add.s64 %rd36, %rd3, %rd32;
ld.global.f32 %f11, [%rd36];
add.f32 %f12, %f11, %f3;
sqrt.rn.f32 %f13, %f12;
add.f32 %f14, %f10, %f3;
rsqrt.approx.f32 %f15, %f14;
mul.f32 %f16, %f13, %f15;
ld.global.f32 %f17, [%rd35];
mul.f32 %f18, %f16, %f17;
add.s64 %rd37, %rd2, %rd32;
ld.global.f32 %f19, [%rd37];
fma.rn.f32 %f20, %f1, %f18, %f19;
st.global.f32 [%rd37], %f20;
ld.global.f32 %f21, [%rd36];
mul.f32 %f22, %f2, %f18;
mul.f32 %f23, %f18, %f22;
fma.rn.f32 %f24, %f21, %f4, %f23;
st.global.f32 [%rd36], %f24;
add.s64 %rd38, %rd7, %rd38;
setp.lt.u64	%p3, %rd38, %rd16;
@%p3 bra BB2_2;

BB2_6:
ret;
}


.visible .entry _ZN6caffe220SparseAdadeltaKernelIlN3c104HalfEEEvmmffPKT_PKfS7_PT0_S9_S9_(
.param .u64 _ZN6caffe220SparseAdadeltaKernelIlN3c104HalfEEEvmmffPKT_PKfS7_PT0_S9_S9__param_0,
.param .u64 _ZN6caffe220SparseAdadeltaKernelIlN3c104HalfEEEvmmffPKT_PKfS7_PT0_S9_S9__param_1,
.param .f32 _ZN6caffe220SparseAdadeltaKernelIlN3c104HalfEEEvmmffPKT_PKfS7_PT0_S9_S9__param_2,
.param .f32 _ZN6caffe220SparseAdadeltaKernelIlN3c104HalfEEEvmmffPKT_PKfS7_PT0_S9_S9__param_3,
.param .u64 _ZN6caffe220SparseAdadeltaKernelIlN3c104HalfEEEvmmffPKT_PKfS7_PT0_S9_S9__param_4,
.param .u64 _ZN6caffe220SparseAdadeltaKernelIlN3c104HalfEEEvmmffPKT_PKfS7_PT0_S9_S9__param_5,
.param .u64 _ZN6caffe220SparseAdadeltaKernelIlN3c104HalfEEEvmmffPKT_PKfS7_PT0_S9_S9__param_6,
.param .u64 _ZN6caffe220SparseAdadeltaKernelIlN3c104HalfEEEvmmffPKT_PKfS7_PT0_S9_S9__param_7,
.param .u64 _ZN6caffe220SparseAdadeltaKernelIlN3c104HalfEEEvmmffPKT_PKfS7_PT0_S9_S9__param_8,
.param .u64 _ZN6caffe220SparseAdadeltaKernelIlN3c104HalfEEEvmmffPKT_PKfS7_PT0_S9_S9__param_9
)
{
.reg .pred %p<4>;
.reg .b16 %rs<8>;
.reg .f32 %f<25>;
.reg .b32 %r<11>;
.reg .b64 %rd<41>;


ld.param.u64 %rd16, [_ZN6caffe220SparseAdadeltaKernelIlN3c104HalfEEEvmmffPKT_PKfS7_PT0_S9_S9__param_0];
ld.param.u64 %rd17, [_ZN6caffe220SparseAdadeltaKernelIlN3c104HalfEEEvmmffPKT_PKfS7_PT0_S9_S9__param_1];
ld.param.f32 %f3, [_ZN6caffe220SparseAdadeltaKernelIlN3c104HalfEEEvmmffPKT_PKfS7_PT0_S9_S9__param_2];
ld.param.f32 %f4, [_ZN6caffe220SparseAdadeltaKernelIlN3c104HalfEEEvmmffPKT_PKfS7_PT0_S9_S9__param_3];
ld.param.u64 %rd18, [_ZN6caffe220SparseAdadeltaKernelIlN3c104HalfEEEvmmffPKT_PKfS7_PT0_S9_S9__param_4];
ld.param.u64 %rd19, [_ZN6caffe220SparseAdadeltaKernelIlN3c104HalfEEEvmmffPKT_PKfS7_PT0_S9_S9__param_5];
ld.param.u64 %rd20, [_ZN6caffe220SparseAdadeltaKernelIlN3c104HalfEEEvmmffPKT_PKfS7_PT0_S9_S9__param_6];
ld.param.u64 %rd21, [_ZN6caffe220SparseAdadeltaKernelIlN3c104HalfEEEvmmffPKT_PKfS7_PT0_S9_S9__param_7];
ld.param.u64 %rd22, [_ZN6caffe220SparseAdadeltaKernelIlN3c104HalfEEEvmmffPKT_PKfS7_PT0_S9_S9__param_8];
ld.param.u64 %rd23, [_ZN6caffe220SparseAdadeltaKernelIlN3c104HalfEEEvmmffPKT_PKfS7_PT0_S9_S9__param_9];
mov.u32 %r1, %ntid.x;
mov.u32 %r2, %ctaid.x;
mov.u32 %r3, %tid.x;
mad.lo.s32 %r4, %r1, %r2, %r3;
cvt.u64.u32	%rd38, %r4;
setp.ge.u64	%p1, %rd38, %rd16;
@%p1 bra BB3_6;

cvta.to.global.u64 %rd2, %rd21;
cvta.to.global.u64 %rd3, %rd23;
cvta.to.global.u64 %rd4, %rd19;
cvta.to.global.u64 %rd5, %rd22;
cvta.to.global.u64 %rd6, %rd18;
cvta.to.global.u64 %rd24, %rd20;
ld.global.f32 %f1, [%rd24];
mov.f32 %f5, 0f3F800000;
sub.f32 %f2, %f5, %f4;
mov.u32 %r5, %nctaid.x;
mul.lo.s32 %r6, %r5, %r1;
cvt.u64.u32	%rd7, %r6;

BB3_2:
or.b64 %rd25, %rd38, %rd17;
and.b64 %rd26, %rd25, -4294967296;
setp.eq.s64	%p2, %rd26, 0;
@%p2 bra BB3_4;
bra.uni BB3_3;

BB3_4:
cvt.u32.u64	%r7, %rd17;
cvt.u32.u64	%r8, %rd38;
div.u32 %r9, %r8, %r7;
rem.u32 %r10, %r8, %r7;
cvt.u64.u32	%rd39, %r9;
cvt.u64.u32	%rd40, %r10;
bra.uni BB3_5;

BB3_3:
div.u64 %rd39, %rd38, %rd17;
rem.u64 %rd40, %rd38, %rd17;

BB3_5:
shl.b64 %rd27, %rd39, 3;
add.s64 %rd28, %rd6, %rd27;
ld.global.u64 %rd29, [%rd28];
mul.lo.s64 %rd30, %rd29, %rd17;
add.s64 %rd31, %rd30, %rd40;
shl.b64 %rd32, %rd31, 1;
add.s64 %rd33, %rd5, %rd32;
ld.global.u16 %rs1, [%rd33];

	{ cvt.f32.f16 %f6, %rs1;}


	shl.b64 %rd34, %rd38, 2;
add.s64 %rd35, %rd4, %rd34;
ld.global.f32 %f13, [%rd35];
mul.f32 %f14, %f2, %f13;
mul.f32 %f15, %f13, %f14;
fma.rn.f32 %f7, %f6, %f4, %f15;

	{ cvt.rn.f16.f32 %rs2, %f7;}


	st.global.u16 [%rd33], %rs2;
add.s64 %rd36, %rd3, %rd32;
ld.global.u16 %rs3, [%rd36];

	{ cvt.f32.f16 %f8, %rs3;}


	add.f32 %f16, %f8, %f3;
sqrt.rn.f32 %f17, %f16;
add.f32 %f18, %f7, %f3;
rsqrt.approx.f32 %f19, %f18;
mul.f32 %f20, %f17, %f19;
ld.global.f32 %f21, [%rd35];
mul.f32 %f22, %f20, %f21;
add.s64 %rd37, %rd2, %rd32;
ld.global.u16 %rs4, [%rd37];

	{ cvt.f32.f16 %f9, %rs4;}


	fma.rn.f32 %f10, %f1, %f22, %f9;

	{ cvt.rn.f16.f32 %rs5, %f10;}


	st.global.u16 [%rd37], %rs5;
ld.global.u16 %rs6, [%rd36];

	{ cvt.f32.f16 %f11, %rs6;}


	mul.f32 %f23, %f11, %f4;
mul.f32 %f24, %f2, %f22;
fma.rn.f32 %f12, %f22, %f24, %f23;

	{ cvt.rn.f16.f32 %rs7, %f12;}


	st.global.u16 [%rd36], %rs7;
add.s64 %rd38, %rd7, %rd38;
setp.lt.u64	%p3, %rd38, %rd16;
@%p3 bra BB3_2;

BB3_6:
ret;
}


.visible .entry _ZN6caffe274_GLOBAL__N__50_tmpxft_000074c2_00000000_7_adadelta_op_gpu_cpp1_ii_e18697b020AdadeltaUpdateKernelEiPKfS2_S2_S2_ffS2_PfS3_S3_(
.param .u32 _ZN6caffe274_GLOBAL__N__50_tmpxft_000074c2_00000000_7_adadelta_op_gpu_cpp1_ii_e18697b020AdadeltaUpdateKernelEiPKfS2_S2_S2_ffS2_PfS3_S3__param_0,
.param .u64 _ZN6caffe274_GLOBAL__N__50_tmpxft_000074c2_00000000_7_adadelta_op_gpu_cpp1_ii_e18697b020AdadeltaUpdateKernelEiPKfS2_S2_S2_ffS2_PfS3_S3__param_1,
.param .u64 _ZN6caffe274_GLOBAL__N__50_tmpxft_000074c2_00000000_7_adadelta_op_gpu_cpp1_ii_e18697b020AdadeltaUpdateKernelEiPKfS2_S2_S2_ffS2_PfS3_S3__param_2,
.param .u64 _ZN6caffe274_GLOBAL__N__50_tmpxft_000074c2_00000000_7_adadelta_op_gpu_cpp1_ii_e18697b020AdadeltaUpdateKernelEiPKfS2_S2_S2_ffS2_PfS3_S3__param_3,
.param .u64 _ZN6caffe274_GLOBAL__N__50_tmpxft_000074c2_00000000_7_adadelta_op_gpu_cpp1_ii_e18697b020AdadeltaUpdateKernelEiPKfS2_S2_S2_ffS2_PfS3_S3__param_4,
.param .f32 _ZN6caffe274_GLOBAL__N__50_tmpxft_000074c2_00000000_7_adadelta_op_gpu_cpp1_ii_e18697b020AdadeltaUpdateKernelEiPKfS2_S2_S2_ffS2_PfS3_S3__param_5,
.param .f32 _ZN6caffe274_GLOBAL__N__50_tmpxft_000074c2_00000000_7_adadelta_op_gpu_cpp1_ii_e18697b020AdadeltaUpdateKernelEiPKfS2_S2_S2_ffS2_PfS3_S3__param_6,
.param .u64 _ZN6caffe274_GLOBAL__N__50_tmpxft_000074c2_00000000_7_adadelta_op_gpu_cpp1_ii_e18697b020AdadeltaUpdateKernelEiPKfS2_S2_S2_ffS2_PfS3_S3__param_7,
.param .u64 _ZN6caffe274_GLOBAL__N__50_tmpxft_000074c2_00000000_7_adadelta_op_gpu_cpp1_ii_e18697b020AdadeltaUpdateKernelEiPKfS2_S2_S2_ffS2_PfS3_S3__param_8,
.param .u64 _ZN6caffe274_GLOBAL__N__50_tmpxft_000074c2_00000000_7_adadelta_op_gpu_cpp1_ii_e18697b020AdadeltaUpdateKernelEiPKfS2_S2_S2_ffS2_PfS3_S3__param_9,
.param .u64 _ZN6caffe274_GLOBAL__N__50_tmpxft_000074c2_00000000_7_adadelta_op_gpu_cpp1_ii_e18697b020AdadeltaUpdateKernelEiPKfS2_S2_S2_ffS2_PfS3_S3__param_10
)
{
.reg .pred %p<3>;
.reg .f32 %f<23>;
.reg .b32 %r<7>;
.reg .b64 %rd<31>;


ld.param.u64 %rd13, [_ZN6caffe274_GLOBAL__N__50_tmpxft_000074c2_00000000_7_adadelta_op_gpu_cpp1_ii_e18697b020AdadeltaUpdateKernelEiPKfS2_S2_S2_ffS2_PfS3_S3__param_1];
ld.param.u64 %rd14, [_ZN6caffe274_GLOBAL__N__50_tmpxft_000074c2_00000000_7_adadelta_op_gpu_cpp1_ii_e18697b020AdadeltaUpdateKernelEiPKfS2_S2_S2_ffS2_PfS3_S3__param_2];
ld.param.u64 %rd15, [_ZN6caffe274_GLOBAL__N__50_tmpxft_000074c2_00000000_7_adadelta_op_gpu_cpp1_ii_e18697b020AdadeltaUpdateKernelEiPKfS2_S2_S2_ffS2_PfS3_S3__param_3];
ld.param.u64 %rd16, [_ZN6caffe274_GLOBAL__N__50_tmpxft_000074c2_00000000_7_adadelta_op_gpu_cpp1_ii_e18697b020AdadeltaUpdateKernelEiPKfS2_S2_S2_ffS2_PfS3_S3__param_4];
ld.param.f32 %f2, [_ZN6caffe274_GLOBAL__N__50_tmpxft_000074c2_00000000_7_adadelta_op_gpu_cpp1_ii_e18697b020AdadeltaUpdateKernelEiPKfS2_S2_S2_ffS2_PfS3_S3__param_5];
ld.param.f32 %f3, [_ZN6caffe274_GLOBAL__N__50_tmpxft_000074c2_00000000_7_adadelta_op_gpu_cpp1_ii_e18697b020AdadeltaUpdateKernelEiPKfS2_S2_S2_ffS2_PfS3_S3__param_6];
ld.param.u64 %rd17, [_ZN6caffe274_GLOBAL__N__50_tmpxft_000074c2_00000000_7_adadelta_op_gpu_cpp1_ii_e18697b020AdadeltaUpdateKernelEiPKfS2_S2_S2_ffS2_PfS3_S3__param_7];
ld.param.u64 %rd18, [_ZN6caffe274_GLOBAL__N__50_tmpxft_000074c2_00000000_7_adadelta_op_gpu_cpp1_ii_e18697b020AdadeltaUpdateKernelEiPKfS2_S2_S2_ffS2_PfS3_S3__param_8];
ld.param.u64 %rd19, [_ZN6caffe274_GLOBAL__N__50_tmpxft_000074c2_00000000_7_adadelta_op_gpu_cpp1_ii_e18697b020AdadeltaUpdateKernelEiPKfS2_S2_S2_ffS2_PfS3_S3__param_9];
ld.param.u64 %rd20, [_ZN6caffe274_GLOBAL__N__50_tmpxft_000074c2_00000000_7_adadelta_op_gpu_cpp1_ii_e18697b020AdadeltaUpdateKernelEiPKfS2_S2_S2_ffS2_PfS3_S3__param_10];
mov.u32 %r1, %ntid.x;
mov.u32 %r2, %ctaid.x;
mov.u32 %r3, %tid.x;
mad.lo.s32 %r4, %r1, %r2, %r3;
cvt.u64.u32	%rd30, %r4;
ld.param.s32 %rd2, [_ZN6caffe274_GLOBAL__N__50_tmpxft_000074c2_00000000_7_adadelta_op_gpu_cpp1_ii_e18697b020AdadeltaUpdateKernelEiPKfS2_S2_S2_ffS2_PfS3_S3__param_0];
setp.ge.u64	%p1, %rd30, %rd2;
@%p1 bra BB4_3;

cvta.to.global.u64 %rd3, %rd20;
cvta.to.global.u64 %rd4, %rd18;
cvta.to.global.u64 %rd5, %rd17;
cvta.to.global.u64 %rd6, %rd13;
cvta.to.global.u64 %rd7, %rd19;
cvta.to.global.u64 %rd8, %rd15;
cvta.to.global.u64 %rd9, %rd16;
mov.f32 %f4, 0f3F800000;
sub.f32 %f1, %f4, %f3;
mov.u32 %r5, %nctaid.x;
mul.lo.s32 %r6, %r5, %r1;
cvt.u64.u32	%rd10, %r6;
cvta.to.global.u64 %rd21, %rd14;

BB4_2:
shl.b64 %rd22, %rd30, 2;
add.s64 %rd23, %rd21, %rd22;
add.s64 %rd24, %rd9, %rd22;
ld.global.f32 %f5, [%rd24];
add.s64 %rd25, %rd8, %rd22;
ld.global.f32 %f6, [%rd25];
mul.f32 %f7, %f6, %f3;
ld.global.f32 %f8, [%rd23];
mul.f32 %f9, %f1, %f8;
fma.rn.f32 %f10, %f8, %f9, %f7;
add.s64 %rd26, %rd7, %rd22;
st.global.f32 [%rd26], %f10;
add.f32 %f11, %f5, %f2;
sqrt.rn.f32 %f12, %f11;
add.f32 %f13, %f10, %f2;
rsqrt.approx.f32 %f14, %f13;
mul.f32 %f15, %f12, %f14;
mul.f32 %f16, %f8, %f15;
ld.global.f32 %f17, [%rd5];
add.s64 %rd27, %rd6, %rd22;
ld.global.f32 %f18, [%rd27];
fma.rn.f32 %f19, %f17, %f16, %f18;
add.s64 %rd28, %rd4, %rd22;
st.global.f32 [%rd28], %f19;
mul.f32 %f20, %f1, %f16;
mul.f32 %f21, %f16, %f20;
fma.rn.f32 %f22, %f5, %f3, %f21;
add.s64 %rd29, %rd3, %rd22;
st.global.f32 [%rd29], %f22;
add.s64 %rd30, %rd10, %rd30;
setp.lt.u64	%p2, %rd30, %rd2;
@%p2 bra BB4_2;

BB4_3:
ret;
}




// ===== COMPILED SASS (sm_100) =====

	.target	sm_100

	.elftype	@"ET_EXEC"


//--------------------- .note.nv.tkinfo           --------------------------
	.section	.note.nv.tkinfo,"",@"SHT_NOTE"
	.sectionflags	@"SHF_NOTE_NV_TKINFO"
	.tkinfo
        /*0018*/ 	.word	0x00000002
        /*0030*/ 	.string	""
        /*0030*/ 	.string	"ptxas"
        /*0030*/ 	.string	"Cuda compilation tools, release 13.0, V13.0.88"
        /*0030*/ 	.string	"Build cuda_13.0.r13.0/compiler.36424714_0"
        /*0030*/ 	.string	"-arch sm_100 "



//--------------------- .note.nv.cuinfo           --------------------------
	.section	.note.nv.cuinfo,"",@"SHT_NOTE"
	.sectionflags	@"SHF_NOTE_NV_CUINFO"
        /*0018*/ 	.short	0x0002
        /*001a*/ 	.short	0x003d
        /*001c*/ 	.short	0x0082
	.zero		2


//--------------------- .nv.info                  --------------------------
	.section	.nv.info,"",@"SHT_CUDA_INFO"
	.align	4


	//----- nvinfo : EIATTR_REGCOUNT
	.align		4
        /*0000*/ 	.byte	0x04, 0x2f
        /*0002*/ 	.short	(.L_14 - .L_13)
	.align		4
.L_13:
        /*0004*/ 	.word	index@(_ZN6caffe220SparseAdadeltaKernelIifEEvmmffPKT_PKfS5_PT0_S7_S7_)
        /*0008*/ 	.word	0x00000016


	//----- nvinfo : EIATTR_FRAME_SIZE
	.align		4
.L_14:
        /*000c*/ 	.byte	0x04, 0x11
        /*000e*/ 	.short	(.L_16 - .L_15)
	.align		4
.L_15:
        /*0010*/ 	.word	index@($__internal_12_$__cuda_sm20_sqrt_rn_f32_slowpath)
        /*0014*/ 	.word	0x00000000


	//----- nvinfo : EIATTR_FRAME_SIZE
	.align		4
.L_16:
        /*0018*/ 	.byte	0x04, 0x11
        /*001a*/ 	.short	(.L_18 - .L_17)
	.align		4
.L_17:
        /*001c*/ 	.word	index@($__internal_11_$__cuda_sm20_rem_u64)
        /*0020*/ 	.word	0x00000000


	//----- nvinfo : EIATTR_FRAME_SIZE
	.align		4
.L_18:
        /*0024*/ 	.byte	0x04, 0x11
        /*0026*/ 	.short	(.L_20 - .L_19)
	.align		4
.L_19:
        /*0028*/ 	.word	index@($__internal_10_$__cuda_sm20_div_u64)
        /*002c*/ 	.word	0x00000000


	//----- nvinfo : EIATTR_FRAME_SIZE
	.align		4
.L_20:
        /*0030*/ 	.byte	0x04, 0x11
        /*0032*/ 	.short	(.L_22 - .L_21)
	.align		4
.L_21:
        /*0034*/ 	.word	index@(_ZN6caffe220SparseAdadeltaKernelIifEEvmmffPKT_PKfS5_PT0_S7_S7_)
        /*0038*/ 	.word	0x00000000


	//----- nvinfo : EIATTR_REGCOUNT
	.align		4
.L_22:
        /*003c*/ 	.byte	0x04, 0x2f
        /*003e*/ 	.short	(.L_24 - .L_23)
	.align		4
.L_23:
        /*0040*/ 	.word	index@(_ZN6caffe220SparseAdadeltaKernelIiN3c104HalfEEEvmmffPKT_PKfS7_PT0_S9_S9_)
        /*0044*/ 	.word	0x00000016


	//----- nvinfo : EIATTR_FRAME_SIZE
	.align		4
.L_24:
        /*0048*/ 	.byte	0x04, 0x11
        /*004a*/ 	.short	(.L_26 - .L_25)
	.align		4
.L_25:
        /*004c*/ 	.word	index@($__internal_9_$__cuda_sm20_sqrt_rn_f32_slowpath)
        /*0050*/ 	.word	0x00000000


	//----- nvinfo : EIATTR_FRAME_SIZE
	.align		4
.L_26:
        /*0054*/ 	.byte	0x04, 0x11
        /*0056*/ 	.short	(.L_28 - .L_27)
	.align		4
.L_27:
        /*0058*/ 	.word	index@($__internal_8_$__cuda_sm20_rem_u64)
        /*005c*/ 	.word	0x00000000


	//----- nvinfo : EIATTR_FRAME_SIZE
	.align		4
.L_28:
        /*0060*/ 	.byte	0x04, 0x11
        /*0062*/ 	.short	(.L_30 - .L_29)
	.align		4
.L_29:
        /*0064*/ 	.word	index@($__internal_7_$__cuda_sm20_div_u64)
        /*0068*/ 	.word	0x00000000


	//----- nvinfo : EIATTR_FRAME_SIZE
	.align		4
.L_30:
        /*006c*/ 	.byte	0x04, 0x11
        /*006e*/ 	.short	(.L_32 - .L_31)
	.align		4
.L_31:
        /*0070*/ 	.word	index@(_ZN6caffe220SparseAdadeltaKernelIiN3c104HalfEEEvmmffPKT_PKfS7_PT0_S9_S9_)
        /*0074*/ 	.word	0x00000000


	//----- nvinfo : EIATTR_REGCOUNT
	.align		4
.L_32:
        /*0078*/ 	.byte	0x04, 0x2f
        /*007a*/ 	.short	(.L_34 - .L_33)
	.align		4
.L_33:
        /*007c*/ 	.word	index@(_ZN6caffe220SparseAdadeltaKernelIlfEEvmmffPKT_PKfS5_PT0_S7_S7_)
        /*0080*/ 	.word	0x00000016


	//----- nvinfo : EIATTR_FRAME_SIZE
	.align		4
.L_34:
        /*0084*/ 	.byte	0x04, 0x11
        /*0086*/ 	.short	(.L_36 - .L_35)
	.align		4
.L_35:
        /*0088*/ 	.word	index@($__internal_6_$__cuda_sm20_sqrt_rn_f32_slowpath)
        /*008c*/ 	.word	0x00000000


	//----- nvinfo : EIATTR_FRAME_SIZE
	.align		4
.L_36:
        /*0090*/ 	.byte	0x04, 0x11
        /*0092*/ 	.short	(.L_38 - .L_37)
	.align		4
.L_37:
        /*0094*/ 	.word	index@($__internal_5_$__cuda_sm20_rem_u64)
        /*0098*/ 	.word	0x00000000


	//----- nvinfo : EIATTR_FRAME_SIZE
	.align		4
.L_38:
        /*009c*/ 	.byte	0x04, 0x11
        /*009e*/ 	.short	(.L_40 - .L_39)
	.align		4
.L_39:
        /*00a0*/ 	.word	index@($__internal_4_$__cuda_sm20_div_u64)
        /*00a4*/ 	.word	0x00000000


	//----- nvinfo : EIATTR_FRAME_SIZE
	.align		4
.L_40:
        /*00a8*/ 	.byte	0x04, 0x11
        /*00aa*/ 	.short	(.L_42 - .L_41)
	.align		4
.L_41:
        /*00ac*/ 	.word	index@(_ZN6caffe220SparseAdadeltaKernelIlfEEvmmffPKT_PKfS5_PT0_S7_S7_)
        /*00b0*/ 	.word	0x00000000


	//----- nvinfo : EIATTR_REGCOUNT
	.align		4
.L_42:
        /*00b4*/ 	.byte	0x04, 0x2f
        /*00b6*/ 	.short	(.L_44 - .L_43)
	.align		4
.L_43:
        /*00b8*/ 	.word	index@(_ZN6caffe220SparseAdadeltaKernelIlN3c104HalfEEEvmmffPKT_PKfS7_PT0_S9_S9_)
        /*00bc*/ 	.word	0x00000016


	//----- nvinfo : EIATTR_FRAME_SIZE
	.align		4
.L_44:
        /*00c0*/ 	.byte	0x04, 0x11
        /*00c2*/ 	.short	(.L_46 - .L_45)
	.align		4
.L_45:
        /*00c4*/ 	.word	index@($__internal_3_$__cuda_sm20_sqrt_rn_f32_slowpath)
        /*00c8*/ 	.word	0x00000000


	//----- nvinfo : EIATTR_FRAME_SIZE
	.align		4
.L_46:
        /*00cc*/ 	.byte	0x04, 0x11
        /*00ce*/ 	.short	(.L_48 - .L_47)
	.align		4
.L_47:
        /*00d0*/ 	.word	index@($__internal_2_$__cuda_sm20_rem_u64)
        /*00d4*/ 	.word	0x00000000


	//----- nvinfo : EIATTR_FRAME_SIZE
	.align		4
.L_48:
        /*00d8*/ 	.byte	0x04, 0x11
        /*00da*/ 	.short	(.L_50 - .L_49)
	.align		4
.L_49:
        /*00dc*/ 	.word	index@($__internal_1_$__cuda_sm20_div_u64)
        /*00e0*/ 	.word	0x00000000


	//----- nvinfo : EIATTR_FRAME_SIZE
	.align		4
.L_50:
        /*00e4*/ 	.byte	0x04, 0x11
        /*00e6*/ 	.short	(.L_52 - .L_51)
	.align		4
.L_51:
        /*00e8*/ 	.word	index@(_ZN6caffe220SparseAdadeltaKernelIlN3c104HalfEEEvmmffPKT_PKfS7_PT0_S9_S9_)
        /*00ec*/ 	.word	0x00000000


	//----- nvinfo : EIATTR_REGCOUNT
	.align		4
.L_52:
        /*00f0*/ 	.byte	0x04, 0x2f
        /*00f2*/ 	.short	(.L_54 - .L_53)
	.align		4
.L_53:
        /*00f4*/ 	.word	index@(_ZN6caffe274_GLOBAL__N__50_tmpxft_000074c2_00000000_7_adadelta_op_gpu_cpp1_ii_e18697b020AdadeltaUpdateKernelEiPKfS2_S2_S2_ffS2_PfS3_S3_)
        /*00f8*/ 	.word	0x00000015


	//----- nvinfo : EIATTR_FRAME_SIZE
	.align		4
.L_54:
        /*00fc*/ 	.byte	0x04, 0x11
        /*00fe*/ 	.short	(.L_56 - .L_55)
	.align		4
.L_55:
        /*0100*/ 	.word	index@($__internal_0_$__cuda_sm20_sqrt_rn_f32_slowpath)
        /*0104*/ 	.word	0x00000000


	//----- nvinfo : EIATTR_FRAME_SIZE
	.align		4
.L_56:
        /*0108*/ 	.byte	0x04, 0x11
        /*010a*/ 	.short	(.L_58 - .L_57)
	.align		4
.L_57:
        /*010c*/ 	.word	index@(_ZN6caffe274_GLOBAL__N__50_tmpxft_000074c2_00000000_7_adadelta_op_gpu_cpp1_ii_e18697b020AdadeltaUpdateKernelEiPKfS2_S2_S2_ffS2_PfS3_S3_)
        /*0110*/ 	.word	0x00000000


	//----- nvinfo : EIATTR_MIN_STACK_SIZE
	.align		4
.L_58:
        /*0114*/ 	.byte	0x04, 0x12
        /*0116*/ 	.short	(.L_60 - .L_59)
	.align		4
.L_59:
        /*0118*/ 	.word	index@(_ZN6caffe274_GLOBAL__N__50_tmpxft_000074c2_00000000_7_adadelta_op_gpu_cpp1_ii_e18697b020AdadeltaUpdateKernelEiPKfS2_S2_S2_ffS2_PfS3_S3_)
        /*011c*/ 	.word	0x00000000


	//----- nvinfo : EIATTR_MIN_STACK_SIZE
	.align		4
.L_60:
        /*0120*/ 	.byte	0x04, 0x12
        /*0122*/ 	.short	(.L_62 - .L_61)
	.align		4
.L_61:
        /*0124*/ 	.word	index@(_ZN6caffe220SparseAdadeltaKernelIlN3c104HalfEEEvmmffPKT_PKfS7_PT0_S9_S9_)
        /*0128*/ 	.word	0x00000000


	//----- nvinfo : EIATTR_MIN_STACK_SIZE
	.align		4
.L_62:
        /*012c*/ 	.byte	0x04, 0x12
        /*012e*/ 	.short	(.L_64 - .L_63)
	.align		4
.L_63:
        /*0130*/ 	.word	index@(_ZN6caffe220SparseAdadeltaKernelIlfEEvmmffPKT_PKfS5_PT0_S7_S7_)
        /*0134*/ 	.word	0x00000000


	//----- nvinfo : EIATTR_MIN_STACK_SIZE
	.align		4
.L_64:
        /*0138*/ 	.byte	0x04, 0x12
        /*013a*/ 	.short	(.L_66 - .L_65)
	.align		4
.L_65:
        /*013c*/ 	.word	index@(_ZN6caffe220SparseAdadeltaKernelIiN3c104HalfEEEvmmffPKT_PKfS7_PT0_S9_S9_)
        /*0140*/ 	.word	0x00000000


	//----- nvinfo : EIATTR_MIN_STACK_SIZE
	.align		4
.L_66:
        /*0144*/ 	.byte	0x04, 0x12
        /*0146*/ 	.short	(.L_68 - .L_67)
	.align		4
.L_67:
        /*0148*/ 	.word	index@(_ZN6caffe220SparseAdadeltaKernelIifEEvmmffPKT_PKfS5_PT0_S7_S7_)
        /*014c*/ 	.word	0x00000000
.L_68:


//--------------------- .nv.compat                --------------------------
	.section	.nv.compat,"",@"SHT_CUDA_COMPAT_INFO"
	.align	4
        /*0000*/ 	.byte	0x02, 0x09, 0x00, 0x00, 0x02, 0x02, 0x01, 0x00, 0x02, 0x05, 0x05, 0x00, 0x03, 0x07, 0x01, 0x01
        /*0010*/ 	.byte	0x02, 0x03, 0x00, 0x00, 0x02, 0x06, 0x01, 0x00, 0x04, 0x0b, 0x08, 0x00, 0x01, 0x00, 0x00, 0x00
        /*0020*/ 	.byte	0x00, 0x00, 0x00, 0x00


//--------------------- .nv.info._ZN6caffe274_GLOBAL__N__50_tmpxft_000074c2_00000000_7_adadelta_op_gpu_cpp1_ii_e18697b020AdadeltaUpdateKernelEiPKfS2_S2_S2_ffS2_PfS3_S3_ --------------------------
	.section	.nv.info._ZN6caffe274_GLOBAL__N__50_tmpxft_000074c2_00000000_7_adadelta_op_gpu_cpp1_ii_e18697b020AdadeltaUpdateKernelEiPKfS2_S2_S2_ffS2_PfS3_S3_,"",@"SHT_CUDA_INFO"
	.sectionflags	@""
	.align	4


	//----- nvinfo : EIATTR_CUDA_API_VERSION
	.align		4
        /*0000*/ 	.byte	0x04, 0x37
        /*0002*/ 	.short	(.L_70 - .L_69)
.L_69:
        /*0004*/ 	.word	0x00000082


	//----- nvinfo : EIATTR_KPARAM_INFO
	.align		4
.L_70:
        /*0008*/ 	.byte	0x04, 0x17
        /*000a*/ 	.short	(.L_72 - .L_71)
.L_71:
        /*000c*/ 	.word	0x00000000
        /*0010*/ 	.short	0x000a
        /*0012*/ 	.short	0x0048
        /*0014*/ 	.byte	0x00, 0xf0, 0x21, 0x00


	//----- nvinfo : EIATTR_KPARAM_INFO
	.align		4
.L_72:
        /*0018*/ 	.byte	0x04, 0x17
        /*001a*/ 	.short	(.L_74 - .L_73)
.L_73:
        /*001c*/ 	.word	0x00000000
        /*0020*/ 	.short	0x0009
        /*0022*/ 	.short	0x0040
        /*0024*/ 	.byte	0x00, 0xf0, 0x21, 0x00


	//----- nvinfo : EIATTR_KPARAM_INFO
	.align		4
.L_74:
        /*0028*/ 	.byte	0x04, 0x17
        /*002a*/ 	.short	(.L_76 - .L_75)
.L_75:
        /*002c*/ 	.word	0x00000000
        /*0030*/ 	.short	0x0008
        /*0032*/ 	.short	0x0038
        /*0034*/ 	.byte	0x00, 0xf0, 0x21, 0x00


	//----- nvinfo : EIATTR_KPARAM_INFO
	.align		4
.L_76:
        /*0038*/ 	.byte	0x04, 0x17
        /*003a*/ 	.short	(.L_78 - .L_77)
.L_77:
        /*003c*/ 	.word	0x00000000
        /*0040*/ 	.short	0x0007
        /*0042*/ 	.short	0x0030
        /*0044*/ 	.byte	0x00, 0xf0, 0x21, 0x00


	//----- nvinfo : EIATTR_KPARAM_INFO
	.align		4
.L_78:
        /*0048*/ 	.byte	0x04, 0x17
        /*004a*/ 	.short	(.L_80 - .L_79)
.L_79:
        /*004c*/ 	.word	0x00000000
        /*0050*/ 	.short	0x0006
        /*0052*/ 	.short	0x002c
        /*0054*/ 	.byte	0x00, 0xf0, 0x11, 0x00


	//----- nvinfo : EIATTR_KPARAM_INFO
	.align		4
.L_80:
        /*0058*/ 	.byte	0x04, 0x17
        /*005a*/ 	.short	(.L_82 - .L_81)
.L_81:
        /*005c*/ 	.word	0x00000000
        /*0060*/ 	.short	0x0005
        /*0062*/ 	.short	0x0028
        /*0064*/ 	.byte	0x00, 0xf0, 0x11, 0x00


	//----- nvinfo : EIATTR_KPARAM_INFO
	.align		4
.L_82:
        /*0068*/ 	.byte	0x04, 0x17
        /*006a*/ 	.short	(.L_84 - .L_83)
.L_83:
        /*006c*/ 	.word	0x00000000
        /*0070*/ 	.short	0x0004
        /*0072*/ 	.short	0x0020
        /*0074*/ 	.byte	0x00, 0xf0, 0x21, 0x00


	//----- nvinfo : EIATTR_KPARAM_INFO
	.align		4
.L_84:
        /*0078*/ 	.byte	0x04, 0x17
        /*007a*/ 	.short	(.L_86 - .L_85)
.L_85:
        /*007c*/ 	.word	0x00000000
        /*0080*/ 	.short	0x0003
        /*0082*/ 	.short	0x0018
        /*0084*/ 	.byte	0x00, 0xf0, 0x21, 0x00


	//----- nvinfo : EIATTR_KPARAM_INFO
	.align		4
.L_86:
        /*0088*/ 	.byte	0x04, 0x17
        /*008a*/ 	.short	(.L_88 - .L_87)
.L_87:
        /*008c*/ 	.word	0x00000000
        /*0090*/ 	.short	0x0002
        /*0092*/ 	.short	0x0010
        /*0094*/ 	.byte	0x00, 0xf0, 0x21, 0x00


	//----- nvinfo : EIATTR_KPARAM_INFO
	.align		4
.L_88:
        /*0098*/ 	.byte	0x04, 0x17
        /*009a*/ 	.short	(.L_90 - .L_89)
.L_89:
        /*009c*/ 	.word	0x00000000
        /*00a0*/ 	.short	0x0001
        /*00a2*/ 	.short	0x0008
        /*00a4*/ 	.byte	0x00, 0xf0, 0x21, 0x00


	//----- nvinfo : EIATTR_KPARAM_INFO
	.align		4
.L_90:
        /*00a8*/ 	.byte	0x04, 0x17
        /*00aa*/ 	.short	(.L_92 - .L_91)
.L_91:
        /*00ac*/ 	.word	0x00000000
        /*00b0*/ 	.short	0x0000
        /*00b2*/ 	.short	0x0000
        /*00b4*/ 	.byte	0x00, 0xf0, 0x11, 0x00


	//----- nvinfo : EIATTR_SPARSE_MMA_MASK
	.align		4
.L_92:
        /*00b8*/ 	.byte	0x03, 0x50
        /*00ba*/ 	.short	0x0000


	//----- nvinfo : EIATTR_MAXREG_COUNT
	.align		4
        /*00bc*/ 	.byte	0x03, 0x1b
        /*00be*/ 	.short	0x00ff


	//----- nvinfo : EIATTR_MERCURY_ISA_VERSION
	.align		4
        /*00c0*/ 	.byte	0x03, 0x5f
        /*00c2*/ 	.short	0x0101


	//----- nvinfo : EIATTR_VRC_CTA_INIT_COUNT
	.align		4
        /*00c4*/ 	.byte	0x02, 0x4a
	.zero		1
	.zero		1


	//----- nvinfo : EIATTR_EXIT_INSTR_OFFSETS
	.align		4
        /*00c8*/ 	.byte	0x04, 0x1c
        /*00ca*/ 	.short	(.L_94 - .L_93)


	//   ....[0]....
.L_93:
        /*00cc*/ 	.word	0x00000090


	//   ....[1]....
        /*00d0*/ 	.word	0x00000550


	//----- nvinfo : EIATTR_CRS_STACK_SIZE
	.align		4
.L_94:
        /*00d4*/ 	.byte	0x04, 0x1e
        /*00d6*/ 	.short	(.L_96 - .L_95)
.L_95:
        /*00d8*/ 	.word	0x00000000


	//----- nvinfo : EIATTR_CBANK_PARAM_SIZE
	.align		4
.L_96:
        /*00dc*/ 	.byte	0x03, 0x19
        /*00de*/ 	.short	0x0050


	//----- nvinfo : EIATTR_PARAM_CBANK
	.align		4
        /*00e0*/ 	.byte	0x04, 0x0a
        /*00e2*/ 	.short	(.L_98 - .L_97)
	.align		4
.L_97:
        /*00e4*/ 	.word	index@(.nv.constant0._ZN6caffe274_GLOBAL__N__50_tmpxft_000074c2_00000000_7_adadelta_op_gpu_cpp1_ii_e18697b020AdadeltaUpdateKernelEiPKfS2_S2_S2_ffS2_PfS3_S3_)
        /*00e8*/ 	.short	0x0380
        /*00ea*/ 	.short	0x0050


	//----- nvinfo : EIATTR_SW_WAR
	.align		4
.L_98:
        /*00ec*/ 	.byte	0x04, 0x36
        /*00ee*/ 	.short	(.L_100 - .L_99)
.L_99:
        /*00f0*/ 	.word	0x00000008
.L_100:


//--------------------- .nv.info._ZN6caffe220SparseAdadeltaKernelIlN3c104HalfEEEvmmffPKT_PKfS7_PT0_S9_S9_ --------------------------
	.section	.nv.info._ZN6caffe220SparseAdadeltaKernelIlN3c104HalfEEEvmmffPKT_PKfS7_PT0_S9_S9_,"",@"SHT_CUDA_INFO"
	.sectionflags	@""
	.align	4


	//----- nvinfo : EIATTR_CUDA_API_VERSION
	.align		4
        /*0000*/ 	.byte	0x04, 0x37
        /*0002*/ 	.short	(.L_102 - .L_101)
.L_101:
        /*0004*/ 	.word	0x00000082


	//----- nvinfo : EIATTR_KPARAM_INFO
	.align		4
.L_102:
        /*0008*/ 	.byte	0x04, 0x17
        /*000a*/ 	.short	(.L_104 - .L_103)
.L_103:
        /*000c*/ 	.word	0x00000000
        /*0010*/ 	.short	0x0009
        /*0012*/ 	.short	0x0040
        /*0014*/ 	.byte	0x00, 0xf0, 0x21, 0x00


	//----- nvinfo : EIATTR_KPARAM_INFO
	.align		4
.L_104:
        /*0018*/ 	.byte	0x04, 0x17
        /*001a*/ 	.short	(.L_106 - .L_105)
.L_105:
        /*001c*/ 	.word	0x00000000
        /*0020*/ 	.short	0x0008
        /*0022*/ 	.short	0x0038
        /*0024*/ 	.byte	0x00, 0xf0, 0x21, 0x00


	//----- nvinfo : EIATTR_KPARAM_INFO
	.align		4
.L_106:
        /*0028*/ 	.byte	0x04, 0x17
        /*002a*/ 	.short	(.L_108 - .L_107)
.L_107:
        /*002c*/ 	.word	0x00000000
        /*0030*/ 	.short	0x0007
        /*0032*/ 	.short	0x0030
        /*0034*/ 	.byte	0x00, 0xf0, 0x21, 0x00


	//----- nvinfo : EIATTR_KPARAM_INFO
	.align		4
.L_108:
        /*0038*/ 	.byte	0x04, 0x17
        /*003a*/ 	.short	(.L_110 - .L_109)
.L_109:
        /*003c*/ 	.word	0x00000000
        /*0040*/ 	.short	0x0006
        /*0042*/ 	.short	0x0028
        /*0044*/ 	.byte	0x00, 0xf0, 0x21, 0x00


	//----- nvinfo : EIATTR_KPARAM_INFO
	.align		4
.L_110:
        /*0048*/ 	.byte	0x04, 0x17
        /*004a*/ 	.short	(.L_112 - .L_111)
.L_111:
        /*004c*/ 	.word	0x00000000
        /*0050*/ 	.short	0x0005
        /*0052*/ 	.short	0x0020
        /*0054*/ 	.byte	0x00, 0xf0, 0x21, 0x00


	//----- nvinfo : EIATTR_KPARAM_INFO
	.align		4
.L_112:
        /*0058*/ 	.byte	0x04, 0x17
        /*005a*/ 	.short	(.L_114 - .L_113)
.L_113:
        /*005c*/ 	.word	0x00000000
        /*0060*/ 	.short	0x0004
        /*0062*/ 	.short	0x0018
        /*0064*/ 	.byte	0x00, 0xf0, 0x21, 0x00


	//----- nvinfo : EIATTR_KPARAM_INFO
	.align		4
.L_114:
        /*0068*/ 	.byte	0x04, 0x17
        /*006a*/ 	.short	(.L_116 - .L_115)
.L_115:
        /*006c*/ 	.word	0x00000000
        /*0070*/ 	.short	0x0003
        /*0072*/ 	.short	0x0014
        /*0074*/ 	.byte	0x00, 0xf0, 0x11, 0x00


	//----- nvinfo : EIATTR_KPARAM_INFO
	.align		4
.L_116:
        /*0078*/ 	.byte	0x04, 0x17
        /*007a*/ 	.short	(.L_118 - .L_117)
.L_117:
        /*007c*/ 	.word	0x00000000
        /*0080*/ 	.short	0x0002
        /*0082*/ 	.short	0x0010
        /*0084*/ 	.byte	0x00, 0xf0, 0x11, 0x00


	//----- nvinfo : EIATTR_KPARAM_INFO
	.align		4
.L_118:
        /*0088*/ 	.byte	0x04, 0x17
        /*008a*/ 	.short	(.L_120 - .L_119)
.L_119:
        /*008c*/ 	.word	0x00000000
        /*0090*/ 	.short	0x0001
        /*0092*/ 	.short	0x0008
        /*0094*/ 	.byte	0x00, 0xf0, 0x21, 0x00


	//----- nvinfo : EIATTR_KPARAM_INFO
	.align		4
.L_120:
        /*0098*/ 	.byte	0x04, 0x17
        /*009a*/ 	.short	(.L_122 - .L_121)
.L_121:
        /*009c*/ 	.word	0x00000000
        /*00a0*/ 	.short	0x0000
        /*00a2*/ 	.short	0x0000
        /*00a4*/ 	.byte	0x00, 0xf0, 0x21, 0x00


	//----- nvinfo : EIATTR_SPARSE_MMA_MASK
	.align		4
.L_122:
        /*00a8*/ 	.byte	0x03, 0x50
        /*00aa*/ 	.short	0x0000


	//----- nvinfo : EIATTR_MAXREG_COUNT
	.align		4
        /*00ac*/ 	.byte	0x03, 0x1b
        /*00ae*/ 	.short	0x00ff


	//----- nvinfo : EIATTR_MERCURY_ISA_VERSION
	.align		4
        /*00b0*/ 	.byte	0x03, 0x5f
        /*00b2*/ 	.short	0x0101


	//----- nvinfo : EIATTR_VRC_CTA_INIT_COUNT
	.align		4
        /*00b4*/ 	.byte	0x02, 0x4a
	.zero		1
	.zero		1


	//----- nvinfo : EIATTR_EXIT_INSTR_OFFSETS
	.align		4
        /*00b8*/ 	.byte	0x04, 0x1c
        /*00ba*/ 	.short	(.L_124 - .L_123)


	//   ....[0]....
.L_123:
        /*00bc*/ 	.word	0x00000080


	//   ....[1]....
        /*00c0*/ 	.word	0x00000870


	//----- nvinfo : EIATTR_CRS_STACK_SIZE
	.align		4
.L_124:
        /*00c4*/ 	.byte	0x04, 0x1e
        /*00c6*/ 	.short	(.L_126 - .L_125)
.L_125:
        /*00c8*/ 	.word	0x00000000


	//----- nvinfo : EIATTR_CBANK_PARAM_SIZE
	.align		4
.L_126:
        /*00cc*/ 	.byte	0x03, 0x19
        /*00ce*/ 	.short	0x0048


	//----- nvinfo : EIATTR_PARAM_CBANK
	.align		4
        /*00d0*/ 	.byte	0x04, 0x0a
        /*00d2*/ 	.short	(.L_128 - .L_127)
	.align		4
.L_127:
        /*00d4*/ 	.word	index@(.nv.constant0._ZN6caffe220SparseAdadeltaKernelIlN3c104HalfEEEvmmffPKT_PKfS7_PT0_S9_S9_)
        /*00d8*/ 	.short	0x0380
        /*00da*/ 	.short	0x0048


	//----- nvinfo : EIATTR_SW_WAR
	.align		4
.L_128:
        /*00dc*/ 	.byte	0x04, 0x36
        /*00de*/ 	.short	(.L_130 - .L_129)
.L_129:
        /*00e0*/ 	.word	0x00000008
.L_130:


//--------------------- .nv.info._ZN6caffe220SparseAdadeltaKernelIlfEEvmmffPKT_PKfS5_PT0_S7_S7_ --------------------------
	.section	.nv.info._ZN6caffe220SparseAdadeltaKernelIlfEEvmmffPKT_PKfS5_PT0_S7_S7_,"",@"SHT_CUDA_INFO"
	.sectionflags	@""
	.align	4


	//----- nvinfo : EIATTR_CUDA_API_VERSION
	.align		4
        /*0000*/ 	.byte	0x04, 0x37
        /*0002*/ 	.short	(.L_132 - .L_131)
.L_131:
        /*0004*/ 	.word	0x00000082


	//----- nvinfo : EIATTR_KPARAM_INFO
	.align		4
.L_132:
        /*0008*/ 	.byte	0x04, 0x17
        /*000a*/ 	.short	(.L_134 - .L_133)
.L_133:
        /*000c*/ 	.word	0x00000000
        /*0010*/ 	.short	0x0009
        /*0012*/ 	.short	0x0040
        /*0014*/ 	.byte	0x00, 0xf0, 0x21, 0x00


	//----- nvinfo : EIATTR_KPARAM_INFO
	.align		4
.L_134:
        /*0018*/ 	.byte	0x04, 0x17
        /*001a*/ 	.short	(.L_136 - .L_135)
.L_135:
        /*001c*/ 	.word	0x00000000
        /*0020*/ 	.short	0x0008
        /*0022*/ 	.short	0x0038
        /*0024*/ 	.byte	0x00, 0xf0, 0x21, 0x00


	//----- nvinfo : EIATTR_KPARAM_INFO
	.align		4
.L_136:
        /*0028*/ 	.byte	0x04, 0x17
        /*002a*/ 	.short	(.L_138 - .L_137)
.L_137:
        /*002c*/ 	.word	0x00000000
        /*0030*/ 	.short	0x0007
        /*0032*/ 	.short	0x0030
        /*0034*/ 	.byte	0x00, 0xf0, 0x21, 0x00


	//----- nvinfo : EIATTR_KPARAM_INFO
	.align		4
.L_138:
        /*0038*/ 	.byte	0x04, 0x17
        /*003a*/ 	.short	(.L_140 - .L_139)
.L_139:
        /*003c*/ 	.word	0x00000000
        /*0040*/ 	.short	0x0006
        /*0042*/ 	.short	0x0028
        /*0044*/ 	.byte	0x00, 0xf0, 0x21, 0x00


	//----- nvinfo : EIATTR_KPARAM_INFO
	.align		4
.L_140:
        /*0048*/ 	.byte	0x04, 0x17
        /*004a*/ 	.short	(.L_142 - .L_141)
.L_141:
        /*004c*/ 	.word	0x00000000
        /*0050*/ 	.short	0x0005
        /*0052*/ 	.short	0x0020
        /*0054*/ 	.byte	0x00, 0xf0, 0x21, 0x00


	//----- nvinfo : EIATTR_KPARAM_INFO
	.align		4
.L_142:
        /*0058*/ 	.byte	0x04, 0x17
        /*005a*/ 	.short	(.L_144 - .L_143)
.L_143:
        /*005c*/ 	.word	0x00000000
        /*0060*/ 	.short	0x0004
        /*0062*/ 	.short	0x0018
        /*0064*/ 	.byte	0x00, 0xf0, 0x21, 0x00


	//----- nvinfo : EIATTR_KPARAM_INFO
	.align		4
.L_144:
        /*0068*/ 	.byte	0x04, 0x17
        /*006a*/ 	.short	(.L_146 - .L_145)
.L_145:
        /*006c*/ 	.word	0x00000000
        /*0070*/ 	.short	0x0003
        /*0072*/ 	.short	0x0014
        /*0074*/ 	.byte	0x00, 0xf0, 0x11, 0x00


	//----- nvinfo : EIATTR_KPARAM_INFO
	.align		4
.L_146:
        /*0078*/ 	.byte	0x04, 0x17
        /*007a*/ 	.short	(.L_148 - .L_147)
.L_147:
        /*007c*/ 	.word	0x00000000
        /*0080*/ 	.short	0x0002
        /*0082*/ 	.short	0x0010
        /*0084*/ 	.byte	0x00, 0xf0, 0x11, 0x00


	//----- nvinfo : EIATTR_KPARAM_INFO
	.align		4
.L_148:
        /*0088*/ 	.byte	0x04, 0x17
        /*008a*/ 	.short	(.L_150 - .L_149)
.L_149:
        /*008c*/ 	.word	0x00000000
        /*0090*/ 	.short	0x0001
        /*0092*/ 	.short	0x0008
        /*0094*/ 	.byte	0x00, 0xf0, 0x21, 0x00


	//----- nvinfo : EIATTR_KPARAM_INFO
	.align		4
.L_150:
        /*0098*/ 	.byte	0x04, 0x17
        /*009a*/ 	.short	(.L_152 - .L_151)
.L_151:
        /*009c*/ 	.word	0x00000000
        /*00a0*/ 	.short	0x0000
        /*00a2*/ 	.short	0x0000
        /*00a4*/ 	.byte	0x00, 0xf0, 0x21, 0x00


	//----- nvinfo : EIATTR_SPARSE_MMA_MASK
	.align		4
.L_152:
        /*00a8*/ 	.byte	0x03, 0x50
        /*00aa*/ 	.short	0x0000


	//----- nvinfo : EIATTR_MAXREG_COUNT
	.align		4
        /*00ac*/ 	.byte	0x03, 0x1b
        /*00ae*/ 	.short	0x00ff


	//----- nvinfo : EIATTR_MERCURY_ISA_VERSION
	.align		4
        /*00b0*/ 	.byte	0x03, 0x5f
        /*00b2*/ 	.short	0x0101


	//----- nvinfo : EIATTR_VRC_CTA_INIT_COUNT
	.align		4
        /*00b4*/ 	.byte	0x02, 0x4a
	.zero		1
	.zero		1


	//----- nvinfo : EIATTR_EXIT_INSTR_OFFSETS
	.align		4
        /*00b8*/ 	.byte	0x04, 0x1c
        /*00ba*/ 	.short	(.L_154 - .L_153)


	//   ....[0]....
.L_153:
        /*00bc*/ 	.word	0x00000080


	//   ....[1]....
        /*00c0*/ 	.word	0x000007d0


	//----- nvinfo : EIATTR_CRS_STACK_SIZE
	.align		4
.L_154:
        /*00c4*/ 	.byte	0x04, 0x1e
        /*00c6*/ 	.short	(.L_156 - .L_155)
.L_155:
        /*00c8*/ 	.word	0x00000000


	//----- nvinfo : EIATTR_CBANK_PARAM_SIZE
	.align		4
.L_156:
        /*00cc*/ 	.byte	0x03, 0x19
        /*00ce*/ 	.short	0x0048


	//----- nvinfo : EIATTR_PARAM_CBANK
	.align		4
        /*00d0*/ 	.byte	0x04, 0x0a
        /*00d2*/ 	.short	(.L_158 - .L_157)
	.align		4
.L_157:
        /*00d4*/ 	.word	index@(.nv.constant0._ZN6caffe220SparseAdadeltaKernelIlfEEvmmffPKT_PKfS5_PT0_S7_S7_)
        /*00d8*/ 	.short	0x0380
        /*00da*/ 	.short	0x0048


	//----- nvinfo : EIATTR_SW_WAR
	.align		4
.L_158:
        /*00dc*/ 	.byte	0x04, 0x36
        /*00de*/ 	.short	(.L_160 - .L_159)
.L_159:
        /*00e0*/ 	.word	0x00000008
.L_160:


//--------------------- .nv.info._ZN6caffe220SparseAdadeltaKernelIiN3c104HalfEEEvmmffPKT_PKfS7_PT0_S9_S9_ --------------------------
	.section	.nv.info._ZN6caffe220SparseAdadeltaKernelIiN3c104HalfEEEvmmffPKT_PKfS7_PT0_S9_S9_,"",@"SHT_CUDA_INFO"
	.sectionflags	@""
	.align	4


	//----- nvinfo : EIATTR_CUDA_API_VERSION
	.align		4
        /*0000*/ 	.byte	0x04, 0x37
        /*0002*/ 	.short	(.L_162 - .L_161)
.L_161:
        /*0004*/ 	.word	0x00000082


	//----- nvinfo : EIATTR_KPARAM_INFO
	.align		4
.L_162:
        /*0008*/ 	.byte	0x04, 0x17
        /*000a*/ 	.short	(.L_164 - .L_163)
.L_163:
        /*000c*/ 	.word	0x00000000
        /*0010*/ 	.short	0x0009
        /*0012*/ 	.short	0x0040
        /*0014*/ 	.byte	0x00, 0xf0, 0x21, 0x00


	//----- nvinfo : EIATTR_KPARAM_INFO
	.align		4
.L_164:
        /*0018*/ 	.byte	0x04, 0x17
        /*001a*/ 	.short	(.L_166 - .L_165)
.L_165:
        /*001c*/ 	.word	0x00000000
        /*0020*/ 	.short	0x0008
        /*0022*/ 	.short	0x0038
        /*0024*/ 	.byte	0x00, 0xf0, 0x21, 0x00


	//----- nvinfo : EIATTR_KPARAM_INFO
	.align		4
.L_166:
        /*0028*/ 	.byte	0x04, 0x17
        /*002a*/ 	.short	(.L_168 - .L_167)
.L_167:
        /*002c*/ 	.word	0x00000000
        /*0030*/ 	.short	0x0007
        /*0032*/ 	.short	0x0030
        /*0034*/ 	.byte	0x00, 0xf0, 0x21, 0x00


	//----- nvinfo : EIATTR_KPARAM_INFO
	.align		4
.L_168:
        /*0038*/ 	.byte	0x04, 0x17
        /*003a*/ 	.short	(.L_170 - .L_169)
.L_169:
        /*003c*/ 	.word	0x00000000
        /*0040*/ 	.short	0x0006
        /*0042*/ 	.short	0x0028
        /*0044*/ 	.byte	0x00, 0xf0, 0x21, 0x00


	//----- nvinfo : EIATTR_KPARAM_INFO
	.align		4
.L_170:
        /*0048*/ 	.byte	0x04, 0x17
        /*004a*/ 	.short	(.L_172 - .L_171)
.L_171:
        /*004c*/ 	.word	0x00000000
        /*0050*/ 	.short	0x0005
        /*0052*/ 	.short	0x0020
        /*0054*/ 	.byte	0x00, 0xf0, 0x21, 0x00


	//----- nvinfo : EIATTR_KPARAM_INFO
	.align		4
.L_172:
        /*0058*/ 	.byte	0x04, 0x17
        /*005a*/ 	.short	(.L_174 - .L_173)
.L_173:
        /*005c*/ 	.word	0x00000000
        /*0060*/ 	.short	0x0004
        /*0062*/ 	.short	0x0018
        /*0064*/ 	.byte	0x00, 0xf0, 0x21, 0x00


	//----- nvinfo : EIATTR_KPARAM_INFO
	.align		4
.L_174:
        /*0068*/ 	.byte	0x04, 0x17
        /*006a*/ 	.short	(.L_176 - .L_175)
.L_175:
        /*006c*/ 	.word	0x00000000
        /*0070*/ 	.short	0x0003
        /*0072*/ 	.short	0x0014
        /*0074*/ 	.byte	0x00, 0xf0, 0x11, 0x00


	//----- nvinfo : EIATTR_KPARAM_INFO
	.align		4
.L_176:
        /*0078*/ 	.byte	0x04, 0x17
        /*007a*/ 	.short	(.L_178 - .L_177)
.L_177:
        /*007c*/ 	.word	0x00000000
        /*0080*/ 	.short	0x0002
        /*0082*/ 	.short	0x0010
        /*0084*/ 	.byte	0x00, 0xf0, 0x11, 0x00


	//----- nvinfo : EIATTR_KPARAM_INFO
	.align		4
.L_178:
        /*0088*/ 	.byte	0x04, 0x17
        /*008a*/ 	.short	(.L_180 - .L_179)
.L_179:
        /*008c*/ 	.word	0x00000000
        /*0090*/ 	.short	0x0001
        /*0092*/ 	.short	0x0008
        /*0094*/ 	.byte	0x00, 0xf0, 0x21, 0x00


	//----- nvinfo : EIATTR_KPARAM_INFO
	.align		4
.L_180:
        /*0098*/ 	.byte	0x04, 0x17
        /*009a*/ 	.short	(.L_182 - .L_181)
.L_181:
        /*009c*/ 	.word	0x00000000
        /*00a0*/ 	.short	0x0000
        /*00a2*/ 	.short	0x0000
        /*00a4*/ 	.byte	0x00, 0xf0, 0x21, 0x00


	//----- nvinfo : EIATTR_SPARSE_MMA_MASK
	.align		4
.L_182:
        /*00a8*/ 	.byte	0x03, 0x50
        /*00aa*/ 	.short	0x0000


	//----- nvinfo : EIATTR_MAXREG_COUNT
	.align		4
        /*00ac*/ 	.byte	0x03, 0x1b
        /*00ae*/ 	.short	0x00ff


	//----- nvinfo : EIATTR_MERCURY_ISA_VERSION
	.align		4
        /*00b0*/ 	.byte	0x03, 0x5f
        /*00b2*/ 	.short	0x0101


	//----- nvinfo : EIATTR_VRC_CTA_INIT_COUNT
	.align		4
        /*00b4*/ 	.byte	0x02, 0x4a
	.zero		1
	.zero		1


	//----- nvinfo : EIATTR_EXIT_INSTR_OFFSETS
	.align		4
        /*00b8*/ 	.byte	0x04, 0x1c
        /*00ba*/ 	.short	(.L_184 - .L_183)


	//   ....[0]....
.L_183:
        /*00bc*/ 	.word	0x00000080


	//   ....[1]....
        /*00c0*/ 	.word	0x00000880


	//----- nvinfo : EIATTR_CRS_STACK_SIZE
	.align		4
.L_184:
        /*00c4*/ 	.byte	0x04, 0x1e
        /*00c6*/ 	.short	(.L_186 - .L_185)
.L_185:
        /*00c8*/ 	.word	0x00000000


	//----- nvinfo : EIATTR_CBANK_PARAM_SIZE
	.align		4
.L_186:
        /*00cc*/ 	.byte	0x03, 0x19
        /*00ce*/ 	.short	0x0048


	//----- nvinfo : EIATTR_PARAM_CBANK
	.align		4
        /*00d0*/ 	.byte	0x04, 0x0a
        /*00d2*/ 	.short	(.L_188 - .L_187)
	.align		4
.L_187:
        /*00d4*/ 	.word	index@(.nv.constant0._ZN6caffe220SparseAdadeltaKernelIiN3c104HalfEEEvmmffPKT_PKfS7_PT0_S9_S9_)
        /*00d8*/ 	.short	0x0380
        /*00da*/ 	.short	0x0048


	//----- nvinfo : EIATTR_SW_WAR
	.align		4
.L_188:
        /*00dc*/ 	.byte	0x04, 0x36
        /*00de*/ 	.short	(.L_190 - .L_189)
.L_189:
        /*00e0*/ 	.word	0x00000008
.L_190:


//--------------------- .nv.info._ZN6caffe220SparseAdadeltaKernelIifEEvmmffPKT_PKfS5_PT0_S7_S7_ --------------------------
	.section	.nv.info._ZN6caffe220SparseAdadeltaKernelIifEEvmmffPKT_PKfS5_PT0_S7_S7_,"",@"SHT_CUDA_INFO"
	.sectionflags	@""
	.align	4


	//----- nvinfo : EIATTR_CUDA_API_VERSION
	.align		4
        /*0000*/ 	.byte	0x04, 0x37
        /*0002*/ 	.short	(.L_192 - .L_191)
.L_191:
        /*0004*/ 	.word	0x00000082


	//----- nvinfo : EIATTR_KPARAM_INFO
	.align		4
.L_192:
        /*0008*/ 	.byte	0x04, 0x17
        /*000a*/ 	.short	(.L_194 - .L_193)
.L_193:
        /*000c*/ 	.word	0x00000000
        /*0010*/ 	.short	0x0009
        /*0012*/ 	.short	0x0040
        /*0014*/ 	.byte	0x00, 0xf0, 0x21, 0x00


	//----- nvinfo : EIATTR_KPARAM_INFO
	.align		4
.L_194:
        /*0018*/ 	.byte	0x04, 0x17
        /*001a*/ 	.short	(.L_196 - .L_195)
.L_195:
        /*001c*/ 	.word	0x00000000
        /*0020*/ 	.short	0x0008
        /*0022*/ 	.short	0x0038
        /*0024*/ 	.byte	0x00, 0xf0, 0x21, 0x00


	//----- nvinfo : EIATTR_KPARAM_INFO
	.align		4
.L_196:
        /*0028*/ 	.byte	0x04, 0x17
        /*002a*/ 	.short	(.L_198 - .L_197)
.L_197:
        /*002c*/ 	.word	0x00000000
        /*0030*/ 	.short	0x0007
        /*0032*/ 	.short	0x0030
        /*0034*/ 	.byte	0x00, 0xf0, 0x21, 0x00


	//----- nvinfo : EIATTR_KPARAM_INFO
	.align		4
.L_198:
        /*0038*/ 	.byte	0x04, 0x17
        /*003a*/ 	.short	(.L_200 - .L_199)
.L_199:
        /*003c*/ 	.word	0x00000000
        /*0040*/ 	.short	0x0006
        /*0042*/ 	.short	0x0028
        /*0044*/ 	.byte	0x00, 0xf0, 0x21, 0x00


	//----- nvinfo : EIATTR_KPARAM_INFO
	.align		4
.L_200:
        /*0048*/ 	.byte	0x04, 0x17
        /*004a*/ 	.short	(.L_202 - .L_201)
.L_201:
        /*004c*/ 	.word	0x00000000
        /*0050*/ 	.short	0x0005
        /*0052*/ 	.short	0x0020
        /*0054*/ 	.byte	0x00, 0xf0, 0x21, 0x00


	//----- nvinfo : EIATTR_KPARAM_INFO
	.align		4
.L_202:
        /*0058*/ 	.byte	0x04, 0x17
        /*005a*/ 	.short	(.L_204 - .L_203)
.L_203:
        /*005c*/ 	.word	0x00000000
        /*0060*/ 	.short	0x0004
        /*0062*/ 	.short	0x0018
        /*0064*/ 	.byte	0x00, 0xf0, 0x21, 0x00


	//----- nvinfo : EIATTR_KPARAM_INFO
	.align		4
.L_204:
        /*0068*/ 	.byte	0x04, 0x17
        /*006a*/ 	.short	(.L_206 - .L_205)
.L_205:
        /*006c*/ 	.word	0x00000000
        /*0070*/ 	.short	0x0003
        /*0072*/ 	.short	0x0014
        /*0074*/ 	.byte	0x00, 0xf0, 0x11, 0x00


	//----- nvinfo : EIATTR_KPARAM_INFO
	.align		4
.L_206:
        /*0078*/ 	.byte	0x04, 0x17
        /*007a*/ 	.short	(.L_208 - .L_207)
.L_207:
        /*007c*/ 	.word	0x00000000
        /*0080*/ 	.short	0x0002
        /*0082*/ 	.short	0x0010
        /*0084*/ 	.byte	0x00, 0xf0, 0x11, 0x00


	//----- nvinfo : EIATTR_KPARAM_INFO
	.align		4
.L_208:
        /*0088*/ 	.byte	0x04, 0x17
        /*008a*/ 	.short	(.L_210 - .L_209)
.L_209:
        /*008c*/ 	.word	0x00000000
        /*0090*/ 	.short	0x0001
        /*0092*/ 	.short	0x0008
        /*0094*/ 	.byte	0x00, 0xf0, 0x21, 0x00


	//----- nvinfo : EIATTR_KPARAM_INFO
	.align		4
.L_210:
        /*0098*/ 	.byte	0x04, 0x17
        /*009a*/ 	.short	(.L_212 - .L_211)
.L_211:
        /*009c*/ 	.word	0x00000000
        /*00a0*/ 	.short	0x0000
        /*00a2*/ 	.short	0x0000
        /*00a4*/ 	.byte	0x00, 0xf0, 0x21, 0x00


	//----- nvinfo : EIATTR_SPARSE_MMA_MASK
	.align		4
.L_212:
        /*00a8*/ 	.byte	0x03, 0x50
        /*00aa*/ 	.short	0x0000


	//----- nvinfo : EIATTR_MAXREG_COUNT
	.align		4
        /*00ac*/ 	.byte	0x03, 0x1b
        /*00ae*/ 	.short	0x00ff


	//----- nvinfo : EIATTR_MERCURY_ISA_VERSION
	.align		4
        /*00b0*/ 	.byte	0x03, 0x5f
        /*00b2*/ 	.short	0x0101


	//----- nvinfo : EIATTR_VRC_CTA_INIT_COUNT
	.align		4
        /*00b4*/ 	.byte	0x02, 0x4a
	.zero		1
	.zero		1


	//----- nvinfo : EIATTR_EXIT_INSTR_OFFSETS
	.align		4
        /*00b8*/ 	.byte	0x04, 0x1c
        /*00ba*/ 	.short	(.L_214 - .L_213)


	//   ....[0]....
.L_213:
        /*00bc*/ 	.word	0x00000080


	//   ....[1]....
        /*00c0*/ 	.word	0x000007e0


	//----- nvinfo : EIATTR_CRS_STACK_SIZE
	.align		4
.L_214:
        /*00c4*/ 	.byte	0x04, 0x1e
        /*00c6*/ 	.short	(.L_216 - .L_215)
.L_215:
        /*00c8*/ 	.word	0x00000000


	//----- nvinfo : EIATTR_CBANK_PARAM_SIZE
	.align		4
.L_216:
        /*00cc*/ 	.byte	0x03, 0x19
        /*00ce*/ 	.short	0x0048


	//----- nvinfo : EIATTR_PARAM_CBANK
	.align		4
        /*00d0*/ 	.byte	0x04, 0x0a
        /*00d2*/ 	.short	(.L_218 - .L_217)
	.align		4
.L_217:
        /*00d4*/ 	.word	index@(.nv.constant0._ZN6caffe220SparseAdadeltaKernelIifEEvmmffPKT_PKfS5_PT0_S7_S7_)
        /*00d8*/ 	.short	0x0380
        /*00da*/ 	.short	0x0048


	//----- nvinfo : EIATTR_SW_WAR
	.align		4
.L_218:
        /*00dc*/ 	.byte	0x04, 0x36
        /*00de*/ 	.short	(.L_220 - .L_219)
.L_219:
        /*00e0*/ 	.word	0x00000008
.L_220:


//--------------------- .nv.callgraph             --------------------------
	.section	.nv.callgraph,"",@"SHT_CUDA_CALLGRAPH"
	.align	4
	.sectionentsize	8
	.align		4
        /*0000*/ 	.word	0x00000000
	.align		4
        /*0004*/ 	.word	0xffffffff
	.align		4
        /*0008*/ 	.word	0x00000000
	.align		4
        /*000c*/ 	.word	0xfffffffe
	.align		4
        /*0010*/ 	.word	0x00000000
	.align		4
        /*0014*/ 	.word	0xfffffffd
	.align		4
        /*0018*/ 	.word	0x00000000
	.align		4
        /*001c*/ 	.word	0xfffffffc


//--------------------- .nv.constant4             --------------------------
	.section	.nv.constant4,"a",@progbits
	.align	8
	.align		8
.nv.constant4:
        /*0000*/ 	.dword	_ZTVSt9basic_iosIcSt11char_traitsIcEE
	.align		8
        /*0008*/ 	.dword	_ZTTSo
	.align		8
        /*0010*/ 	.dword	_ZTVSt15basic_streambufIcSt11char_traitsIcEE
	.align		8
        /*0018*/ 	.dword	_ZTVNSt7__cxx1115basic_stringbufIcSt11char_traitsIcESaIcEEE
	.align		8
        /*0020*/ 	.dword	_ZTTNSt7__cxx1119basic_ostringstreamIcSt11char_traitsIcESaIcEEE
	.align		8
        /*0028*/ 	.dword	_ZTVN10__cxxabiv119__pointer_type_infoE
	.align		8
        /*0030*/ 	.dword	_ZTVN10__cxxabiv120__function_type_infoE
	.align		8
        /*0038*/ 	.dword	_ZTVN10__cxxabiv117__class_type_infoE
	.align		8
        /*0040*/ 	.dword	_ZTVN10__cxxabiv120__si_class_type_infoE
	.align		8
        /*0048*/ 	.dword	_ZTVN3c105ErrorE
	.align		8
        /*0050*/ 	.dword	_ZTVN6caffe28OperatorINS_11CUDAContextEEE
	.align		8
        /*0058*/ 	.dword	_ZTVN6caffe210AdadeltaOpINS_11CUDAContextEEE
	.align		8
        /*0060*/ 	.dword	_ZTVN6caffe220CUDASparseAdadeltaOpINS_11CUDAContextEEE


//--------------------- .text._ZN6caffe274_GLOBAL__N__50_tmpxft_000074c2_00000000_7_adadelta_op_gpu_cpp1_ii_e18697b020AdadeltaUpdateKernelEiPKfS2_S2_S2_ffS2_PfS3_S3_ --------------------------
	.section	.text._ZN6caffe274_GLOBAL__N__50_tmpxft_000074c2_00000000_7_adadelta_op_gpu_cpp1_ii_e18697b020AdadeltaUpdateKernelEiPKfS2_S2_S2_ffS2_PfS3_S3_,"ax",@progbits
	.align	128
        .global         _ZN6caffe274_GLOBAL__N__50_tmpxft_000074c2_00000000_7_adadelta_op_gpu_cpp1_ii_e18697b020AdadeltaUpdateKernelEiPKfS2_S2_S2_ffS2_PfS3_S3_
        .type           _ZN6caffe274_GLOBAL__N__50_tmpxft_000074c2_00000000_7_adadelta_op_gpu_cpp1_ii_e18697b020AdadeltaUpdateKernelEiPKfS2_S2_S2_ffS2_PfS3_S3_,@function
        .size           _ZN6caffe274_GLOBAL__N__50_tmpxft_000074c2_00000000_7_adadelta_op_gpu_cpp1_ii_e18697b020AdadeltaUpdateKernelEiPKfS2_S2_S2_ffS2_PfS3_S3_,(.L_x_47 - _ZN6caffe274_GLOBAL__N__50_tmpxft_000074c2_00000000_7_adadelta_op_gpu_cpp1_ii_e18697b020AdadeltaUpdateKernelEiPKfS2_S2_S2_ffS2_PfS3_S3_)
        .other          _ZN6caffe274_GLOBAL__N__50_tmpxft_000074c2_00000000_7_adadelta_op_gpu_cpp1_ii_e18697b020AdadeltaUpdateKernelEiPKfS2_S2_S2_ffS2_PfS3_S3_,@"STO_CUDA_ENTRY STV_DEFAULT"
_ZN6caffe274_GLOBAL__N__50_tmpxft_000074c2_00000000_7_adadelta_op_gpu_cpp1_ii_e18697b020AdadeltaUpdateKernelEiPKfS2_S2_S2_ffS2_PfS3_S3_:
.text._ZN6caffe274_GLOBAL__N__50_tmpxft_000074c2_00000000_7_adadelta_op_gpu_cpp1_ii_e18697b020AdadeltaUpdateKernelEiPKfS2_S2_S2_ffS2_PfS3_S3_:
[----:B------:R-:W-:Y:S01]  /*0000*/  LDC R1, c[0x0][0x37c] ;  /* 0x0000df00ff017b82 */ /* 0x000fe20000000800 */
[----:B------:R-:W0:Y:S01]  /*0010*/  S2R R2, SR_CTAID.X ;  /* 0x0000000000027919 */ /* 0x000e220000002500 */
[----:B------:R-:W0:Y:S01]  /*0020*/  LDCU UR4, c[0x0][0x360] ;  /* 0x00006c00ff0477ac */ /* 0x000e220008000800 */
[----:B------:R-:W0:Y:S01]  /*0030*/  S2R R3, SR_TID.X ;  /* 0x0000000000037919 */ /* 0x000e220000002100 */
[----:B------:R-:W1:Y:S02]  /*0040*/  LDCU UR5, c[0x0][0x380] ;  /* 0x00007000ff0577ac */ /* 0x000e640008000800 */
[----:B-1----:R-:W-:Y:S01]  /*0050*/  USHF.R.S32.HI UR8, URZ, 0x1f, UR5 ;  /* 0x0000001fff087899 */ /* 0x002fe20008011405 */
[----:B0-----:R-:W-:-:S05]  /*0060*/  IMAD R2, R2, UR4, R3 ;  /* 0x0000000402027c24 */ /* 0x001fca000f8e0203 */
[----:B------:R-:W-:-:S04]  /*0070*/  ISETP.GE.U32.AND P0, PT, R2, UR5, PT ;  /* 0x0000000502007c0c */ /* 0x000fc8000bf06070 */
[----:B------:R-:W-:-:S13]  /*0080*/  ISETP.GE.U32.AND.EX P0, PT, RZ, UR8, PT, P0 ;  /* 0x00000008ff007c0c */ /* 0x000fda000bf06100 */
[----:B------:R-:W-:Y:S05]  /*0090*/  @P0 EXIT ;  /* 0x000000000000094d */ /* 0x000fea0003800000 */
[----:B------:R-:W0:Y:S01]  /*00a0*/  LDC R4, c[0x0][0x3ac] ;  /* 0x0000eb00ff047b82 */ /* 0x000e220000000800 */
[----:B------:R-:W1:Y:S01]  /*00b0*/  LDCU UR5, c[0x0][0x370] ;  /* 0x00006e00ff0577ac */ /* 0x000e620008000800 */
[----:B------:R-:W-:Y:S01]  /*00c0*/  BSSY.RECONVERGENT B0, `(.L_x_0) ;  /* 0x0000048000007945 */ /* 0x000fe20003800200 */
[----:B------:R-:W-:Y:S01]  /*00d0*/  IMAD.MOV.U32 R3, RZ, RZ, RZ ;  /* 0x000000ffff037224 */ /* 0x000fe200078e00ff */
[----:B------:R-:W2:Y:S01]  /*00e0*/  LDCU.64 UR6, c[0x0][0x358] ;  /* 0x00006b00ff0677ac */ /* 0x000ea20008000a00 */
[----:B------:R-:W3:Y:S01]  /*00f0*/  LDCU UR9, c[0x0][0x380] ;  /* 0x00007000ff0977ac */ /* 0x000ee20008000800 */
[----:B------:R-:W4:Y:S01]  /*0100*/  LDCU.64 UR10, c[0x0][0x3c0] ;  /* 0x00007800ff0a77ac */ /* 0x000f220008000a00 */
[----:B------:R-:W0:Y:S01]  /*0110*/  LDCU.64 UR26, c[0x0][0x3a8] ;  /* 0x00007500ff1a77ac */ /* 0x000e220008000a00 */
[----:B------:R-:W0:Y:S02]  /*0120*/  LDCU.64 UR20, c[0x0][0x388] ;  /* 0x00007100ff1477ac */ /* 0x000e240008000a00 */
[----:B0-----:R-:W-:Y:S01]  /*0130*/  FADD R4, -R4, 1 ;  /* 0x3f80000004047421 */ /* 0x001fe20000000100 */
[----:B------:R-:W0:Y:S01]  /*0140*/  LDCU.64 UR22, c[0x0][0x3b8] ;  /* 0x00007700ff1677ac */ /* 0x000e220008000a00 */
[----:B------:R-:W0:Y:S01]  /*0150*/  LDCU.64 UR24, c[0x0][0x3c8] ;  /* 0x00007900ff1877ac */ /* 0x000e220008000a00 */
[----:B------:R-:W0:Y:S01]  /*0160*/  LDCU.128 UR12, c[0x0][0x390] ;  /* 0x00007200ff0c77ac */ /* 0x000e220008000c00 */
[----:B------:R-:W0:Y:S01]  /*0170*/  LDCU.128 UR16, c[0x0][0x3a0] ;  /* 0x00007400ff1077ac */ /* 0x000e220008000c00 */
[----:B-1234-:R-:W-:-:S12]  /*0180*/  UIMAD UR4, UR4, UR5, URZ ;  /* 0x00000005040472a4 */ /* 0x01efd8000f8e02ff */
.L_x_4:
[C---:B-1----:R-:W-:Y:S01]  /*0190*/  IMAD.SHL.U32 R5, R2.reuse, 0x4, RZ ;  /* 0x0000000402057824 */ /* 0x042fe200078e00ff */
[----:B------:R-:W-:-:S04]  /*01a0*/  SHF.L.U64.HI R18, R2, 0x2, R3 ;  /* 0x0000000202127819 */ /* 0x000fc80000010203 */
[C---:B0-----:R-:W-:Y:S02]  /*01b0*/  IADD3 R12, P1, PT, R5.reuse, UR14, RZ ;  /* 0x0000000e050c7c10 */ /* 0x041fe4000ff3e0ff */
[C---:B------:R-:W-:Y:S02]  /*01c0*/  IADD3 R14, P0, PT, R5.reuse, UR12, RZ ;  /* 0x0000000c050e7c10 */ /* 0x040fe4000ff1e0ff */
[C---:B------:R-:W-:Y:S02]  /*01d0*/  IADD3.X R13, PT, PT, R18.reuse, UR15, RZ, P1, !PT ;  /* 0x0000000f120d7c10 */ /* 0x040fe40008ffe4ff */
[C---:B------:R-:W-:Y:S02]  /*01e0*/  IADD3.X R15, PT, PT, R18.reuse, UR13, RZ, P0, !PT ;  /* 0x0000000d120f7c10 */ /* 0x040fe400087fe4ff */
[C---:B------:R-:W-:Y:S01]  /*01f0*/  IADD3 R10, P0, PT, R5.reuse, UR16, RZ ;  /* 0x00000010050a7c10 */ /* 0x040fe2000ff1e0ff */
[----:B------:R-:W2:Y:S03]  /*0200*/  LDG.E R12, desc[UR6][R12.64] ;  /* 0x000000060c0c7981 */ /* 0x000ea6000c1e1900 */
[C---:B------:R-:W-:Y:S01]  /*0210*/  IADD3.X R11, PT, PT, R18.reuse, UR17, RZ, P0, !PT ;  /* 0x00000011120b7c10 */ /* 0x040fe200087fe4ff */
[----:B------:R-:W3:Y:S04]  /*0220*/  LDG.E R7, desc[UR6][R14.64] ;  /* 0x000000060e077981 */ /* 0x000ee8000c1e1900 */
[----:B------:R-:W4:Y:S01]  /*0230*/  LDG.E R6, desc[UR6][R10.64] ;  /* 0x000000060a067981 */ /* 0x000f22000c1e1900 */
[----:B------:R-:W-:Y:S01]  /*0240*/  IADD3 R16, P0, PT, R5, UR10, RZ ;  /* 0x0000000a05107c10 */ /* 0x000fe2000ff1e0ff */
[----:B------:R-:W-:Y:S03]  /*0250*/  BSSY.RECONVERGENT B1, `(.L_x_1) ;  /* 0x0000013000017945 */ /* 0x000fe60003800200 */
[----:B------:R-:W-:Y:S01]  /*0260*/  IADD3.X R17, PT, PT, R18, UR11, RZ, P0, !PT ;  /* 0x0000000b12117c10 */ /* 0x000fe200087fe4ff */
[----:B--2---:R-:W-:Y:S01]  /*0270*/  FMUL R8, R12, UR19 ;  /* 0x000000130c087c20 */ /* 0x004fe20008400000 */
[----:B---3--:R-:W-:-:S04]  /*0280*/  FMUL R0, R4, R7 ;  /* 0x0000000704007220 */ /* 0x008fc80000400000 */
[----:B------:R-:W-:Y:S01]  /*0290*/  FFMA R8, R7, R0, R8 ;  /* 0x0000000007087223 */ /* 0x000fe20000000008 */
[----:B----4-:R-:W-:-:S04]  /*02a0*/  FADD R9, R6, UR18 ;  /* 0x0000001206097e21 */ /* 0x010fc80008000000 */
[----:B------:R0:W-:Y:S01]  /*02b0*/  STG.E desc[UR6][R16.64], R8 ;  /* 0x0000000810007986 */ /* 0x0001e2000c101906 */
[----:B------:R-:W-:Y:S01]  /*02c0*/  IADD3 R0, PT, PT, R9, -0xd000000, RZ ;  /* 0xf300000009007810 */ /* 0x000fe20007ffe0ff */
[----:B------:R0:W1:Y:S03]  /*02d0*/  MUFU.RSQ R12, R9 ;  /* 0x00000009000c7308 */ /* 0x0000660000001400 */
[----:B------:R-:W-:-:S13]  /*02e0*/  ISETP.GT.U32.AND P0, PT, R0, 0x727fffff, PT ;  /* 0x727fffff0000780c */ /* 0x000fda0003f04070 */
[----:B0-----:R-:W-:Y:S05]  /*02f0*/  @!P0 BRA `(.L_x_2) ;  /* 0x0000000000108947 */ /* 0x001fea0003800000 */
[----:B------:R-:W-:-:S07]  /*0300*/  MOV R14, 0x320 ;  /* 0x00000320000e7802 */ /* 0x000fce0000000f00 */
[----:B-1----:R-:W-:Y:S05]  /*0310*/  CALL.REL.NOINC `($__internal_0_$__cuda_sm20_sqrt_rn_f32_slowpath) ;  /* 0x0000000000907944 */ /* 0x002fea0003c00000 */
[----:B------:R-:W-:Y:S01]  /*0320*/  IMAD.MOV.U32 R0, RZ, RZ, R9 ;  /* 0x000000ffff007224 */ /* 0x000fe200078e0009 */
[----:B------:R-:W-:Y:S06]  /*0330*/  BRA `(.L_x_3) ;  /* 0x0000000000107947 */ /* 0x000fec0003800000 */
.L_x_2:
[----:B-1----:R-:W-:Y:S01]  /*0340*/  FMUL.FTZ R0, R9, R12 ;  /* 0x0000000c09007220 */ /* 0x002fe20000410000 */
[----:B------:R-:W-:-:S03]  /*0350*/  FMUL.FTZ R10, R12, 0.5 ;  /* 0x3f0000000c0a7820 */ /* 0x000fc60000410000 */
[----:B------:R-:W-:-:S04]  /*0360*/  FFMA R9, -R0, R0, R9 ;  /* 0x0000000000097223 */ /* 0x000fc80000000109 */
[----:B------:R-:W-:-:S07]  /*0370*/  FFMA R0, R9, R10, R0 ;  /* 0x0000000a09007223 */ /* 0x000fce0000000000 */
.L_x_3:
[----:B------:R-:W-:Y:S05]  /*0380*/  BSYNC.RECONVERGENT B1 ;  /* 0x0000000000017941 */ /* 0x000fea0003800200 */
.L_x_1:
[----:B------:R-:W0:Y:S01]  /*0390*/  LDC.64 R10, c[0x0][0x3b0] ;  /* 0x0000ec00ff0a7b82 */ /* 0x000e220000000a00 */
[----:B------:R-:W-:-:S04]  /*03a0*/  IADD3 R12, P0, PT, R5, UR20, RZ ;  /* 0x00000014050c7c10 */ /* 0x000fc8000ff1e0ff */
[----:B------:R-:W-:-:S05]  /*03b0*/  IADD3.X R13, PT, PT, R18, UR21, RZ, P0, !PT ;  /* 0x00000015120d7c10 */ /* 0x000fca00087fe4ff */
[----:B------:R-:W2:Y:S04]  /*03c0*/  LDG.E R12, desc[UR6][R12.64] ;  /* 0x000000060c0c7981 */ /* 0x000ea8000c1e1900 */
[----:B0-----:R0:W2:Y:S01]  /*03d0*/  LDG.E R16, desc[UR6][R10.64] ;  /* 0x000000060a107981 */ /* 0x0010a2000c1e1900 */
[----:B------:R-:W-:-:S05]  /*03e0*/  FADD R14, R8, UR26 ;  /* 0x0000001a080e7e21 */ /* 0x000fca0008000000 */
[----:B------:R-:W-:-:S13]  /*03f0*/  FSETP.GEU.AND P0, PT, |R14|, 1.175494350822287508e-38, PT ;  /* 0x008000000e00780b */ /* 0x000fda0003f0e200 */
[----:B------:R-:W-:-:S04]  /*0400*/  @!P0 FMUL R14, R14, 16777216 ;  /* 0x4b8000000e0e8820 */ /* 0x000fc80000400000 */
[----:B------:R-:W1:Y:S01]  /*0410*/  MUFU.RSQ R9, R14 ;  /* 0x0000000e00097308 */ /* 0x000e620000001400 */
[----:B0-----:R-:W-:Y:S01]  /*0420*/  IADD3 R10, P1, PT, R5, UR24, RZ ;  /* 0x00000018050a7c10 */ /* 0x001fe2000ff3e0ff */
[----:B-1----:R-:W-:-:S04]  /*0430*/  @!P0 FMUL R9, R9, 4096 ;  /* 0x4580000009098820 */ /* 0x002fc80000400000 */
[----:B------:R-:W-:-:S04]  /*0440*/  FMUL R0, R9, R0 ;  /* 0x0000000009007220 */ /* 0x000fc80000400000 */
[----:B------:R-:W-:Y:S01]  /*0450*/  FMUL R7, R7, R0 ;  /* 0x0000000007077220 */ /* 0x000fe20000400000 */
[----:B------:R-:W-:-:S03]  /*0460*/  IADD3 R8, P0, PT, R5, UR22, RZ ;  /* 0x0000001605087c10 */ /* 0x000fc6000ff1e0ff */
[----:B------:R-:W-:Y:S01]  /*0470*/  FMUL R0, R4, R7 ;  /* 0x0000000704007220 */ /* 0x000fe20000400000 */
[----:B------:R-:W-:-:S03]  /*0480*/  IADD3.X R9, PT, PT, R18, UR23, RZ, P0, !PT ;  /* 0x0000001712097c10 */ /* 0x000fc600087fe4ff */
[----:B------:R-:W-:Y:S01]  /*0490*/  FMUL R5, R7, R0 ;  /* 0x0000000007057220 */ /* 0x000fe20000400000 */
[----:B------:R-:W-:Y:S02]  /*04a0*/  IADD3.X R11, PT, PT, R18, UR25, RZ, P1, !PT ;  /* 0x00000019120b7c10 */ /* 0x000fe40008ffe4ff */
[----:B------:R-:W-:Y:S01]  /*04b0*/  IADD3 R2, P0, PT, R2, UR4, RZ ;  /* 0x0000000402027c10 */ /* 0x000fe2000ff1e0ff */
[----:B------:R-:W-:-:S03]  /*04c0*/  FFMA R5, R6, UR27, R5 ;  /* 0x0000001b06057c23 */ /* 0x000fc60008000005 */
[----:B------:R-:W-:Y:S02]  /*04d0*/  IADD3.X R3, PT, PT, RZ, R3, RZ, P0, !PT ;  /* 0x00000003ff037210 */ /* 0x000fe400007fe4ff */
[----:B------:R-:W-:-:S04]  /*04e0*/  ISETP.GE.U32.AND P0, PT, R2, UR9, PT ;  /* 0x0000000902007c0c */ /* 0x000fc8000bf06070 */
[----:B------:R-:W-:Y:S01]  /*04f0*/  ISETP.GE.U32.AND.EX P0, PT, R3, UR8, PT, P0 ;  /* 0x0000000803007c0c */ /* 0x000fe2000bf06100 */
[----:B--2---:R-:W-:-:S05]  /*0500*/  FFMA R7, R7, R16, R12 ;  /* 0x0000001007077223 */ /* 0x004fca000000000c */
[----:B------:R1:W-:Y:S04]  /*0510*/  STG.E desc[UR6][R8.64], R7 ;  /* 0x0000000708007986 */ /* 0x0003e8000c101906 */
[----:B------:R1:W-:Y:S03]  /*0520*/  STG.E desc[UR6][R10.64], R5 ;  /* 0x000000050a007986 */ /* 0x0003e6000c101906 */
[----:B------:R-:W-:Y:S05]  /*0530*/  @!P0 BRA `(.L_x_4) ;  /* 0xfffffffc00148947 */ /* 0x000fea000383ffff */
[----:B------:R-:W-:Y:S05]  /*0540*/  BSYNC.RECONVERGENT B0 ;  /* 0x0000000000007941 */ /* 0x000fea0003800200 */
.L_x_0:
[----:B------:R-:W-:Y:S05]  /*0550*/  EXIT ;  /* 0x000000000000794d */ /* 0x000fea0003800000 */
        .weak           $__internal_0_$__cuda_sm20_sqrt_rn_f32_slowpath
        .type           $__internal_0_$__cuda_sm20_sqrt_rn_f32_slowpath,@function
        .size           $__internal_0_$__cuda_sm20_sqrt_rn_f32_slowpath,(.L_x_47 - $__internal_0_$__cuda_sm20_sqrt_rn_f32_slowpath)
$__internal_0_$__cuda_sm20_sqrt_rn_f32_slowpath:
[----:B------:R-:W-:-:S13]  /*0560*/  LOP3.LUT P0, RZ, R9, 0x7fffffff, RZ, 0xc0, !PT ;  /* 0x7fffffff09ff7812 */ /* 0x000fda000780c0ff */
[----:B------:R-:W-:Y:S05]  /*0570*/  @!P0 BRA `(.L_x_5) ;  /* 0x0000000000448947 */ /* 0x000fea0003800000 */
[----:B------:R-:W-:Y:S01]  /*0580*/  FSETP.GEU.FTZ.AND P0, PT, R9, RZ, PT ;  /* 0x000000ff0900720b */ /* 0x000fe20003f1e000 */
[----:B------:R-:W-:-:S12]  /*0590*/  IMAD.MOV.U32 R0, RZ, RZ, R9 ;  /* 0x000000ffff007224 */ /* 0x000fd800078e0009 */
[----:B------:R-:W-:Y:S01]  /*05a0*/  @!P0 MOV R9, 0x7fffffff ;  /* 0x7fffffff00098802 */ /* 0x000fe20000000f00 */
[----:B------:R-:W-:Y:S06]  /*05b0*/  @!P0 BRA `(.L_x_5) ;  /* 0x0000000000348947 */ /* 0x000fec0003800000 */
[----:B------:R-:W-:-:S13]  /*05c0*/  FSETP.GTU.FTZ.AND P0, PT, |R0|, +INF , PT ;  /* 0x7f8000000000780b */ /* 0x000fda0003f1c200 */
[----:B------:R-:W-:Y:S01]  /*05d0*/  @P0 FADD.FTZ R9, R0, 1 ;  /* 0x3f80000000090421 */ /* 0x000fe20000010000 */
[----:B------:R-:W-:Y:S06]  /*05e0*/  @P0 BRA `(.L_x_5) ;  /* 0x0000000000280947 */ /* 0x000fec0003800000 */
[----:B------:R-:W-:-:S13]  /*05f0*/  FSETP.NEU.FTZ.AND P0, PT, |R0|, +INF , PT ;  /* 0x7f8000000000780b */ /* 0x000fda0003f1d200 */
[----:B------:R-:W-:-:S04]  /*0600*/  @P0 FFMA R10, R0, 1.84467440737095516160e+19, RZ ;  /* 0x5f800000000a0823 */ /* 0x000fc800000000ff */
[----:B------:R-:W0:Y:S02]  /*0610*/  @P0 MUFU.RSQ R9, R10 ;  /* 0x0000000a00090308 */ /* 0x000e240000001400 */
[----:B0-----:R-:W-:Y:S01]  /*0620*/  @P0 FMUL.FTZ R11, R10, R9 ;  /* 0x000000090a0b0220 */ /* 0x001fe20000410000 */
[----:B------:R-:W-:Y:S01]  /*0630*/  @P0 FMUL.FTZ R13, R9, 0.5 ;  /* 0x3f000000090d0820 */ /* 0x000fe20000410000 */
[----:B------:R-:W-:Y:S02]  /*0640*/  @!P0 IMAD.MOV.U32 R9, RZ, RZ, R0 ;  /* 0x000000ffff098224 */ /* 0x000fe400078e0000 */
[----:B------:R-:W-:-:S04]  /*0650*/  @P0 FADD.FTZ R12, -R11, -RZ ;  /* 0x800000ff0b0c0221 */ /* 0x000fc80000010100 */
[----:B------:R-:W-:-:S04]  /*0660*/  @P0 FFMA R12, R11, R12, R10 ;  /* 0x0000000c0b0c0223 */ /* 0x000fc8000000000a */
[----:B------:R-:W-:-:S04]  /*0670*/  @P0 FFMA R12, R12, R13, R11 ;  /* 0x0000000d0c0c0223 */ /* 0x000fc8000000000b */
[----:B------:R-:W-:-:S07]  /*0680*/  @P0 FMUL.FTZ R9, R12, 2.3283064365386962891e-10 ;  /* 0x2f8000000c090820 */ /* 0x000fce0000410000 */
.L_x_5:
[----:B------:R-:W-:Y:S01]  /*0690*/  HFMA2 R11, -RZ, RZ, 0, 0 ;  /* 0x00000000ff0b7431 */ /* 0x000fe200000001ff */
[----:B------:R-:W-:-:S04]  /*06a0*/  MOV R10, R14 ;  /* 0x0000000e000a7202 */ /* 0x000fc80000000f00 */
[----:B------:R-:W-:Y:S05]  /*06b0*/  RET.REL.NODEC R10 `(_ZN6caffe274_GLOBAL__N__50_tmpxft_000074c2_00000000_7_adadelta_op_gpu_cpp1_ii_e18697b020AdadeltaUpdateKernelEiPKfS2_S2_S2_ffS2_PfS3_S3_) ;  /* 0xfffffff80a507950 */ /* 0x000fea0003c3ffff */
.L_x_6:
[----:B------:R-:W-:-:S00]  /*06c0*/  BRA `(.L_x_6) ;  /* 0xfffffffc00fc7947 */ /* 0x000fc0000383ffff */
[----:B------:R-:W-:-:S00]  /*06d0*/  NOP ;  /* 0x0000000000007918 */ /* 0x000fc00000000000 */
        /* <DEDUP_REMOVED lines=10> */
.L_x_47:


//--------------------- .text._ZN6caffe220SparseAdadeltaKernelIlN3c104HalfEEEvmmffPKT_PKfS7_PT0_S9_S9_ --------------------------
	.section	.text._ZN6caffe220SparseAdadeltaKernelIlN3c104HalfEEEvmmffPKT_PKfS7_PT0_S9_S9_,"ax",@progbits
	.align	128
        .global         _ZN6caffe220SparseAdadeltaKernelIlN3c104HalfEEEvmmffPKT_PKfS7_PT0_S9_S9_
        .type           _ZN6caffe220SparseAdadeltaKernelIlN3c104HalfEEEvmmffPKT_PKfS7_PT0_S9_S9_,@function
        .size           _ZN6caffe220SparseAdadeltaKernelIlN3c104HalfEEEvmmffPKT_PKfS7_PT0_S9_S9_,(.L_x_50 - _ZN6caffe220SparseAdadeltaKernelIlN3c104HalfEEEvmmffPKT_PKfS7_PT0_S9_S9_)
        .other          _ZN6caffe220SparseAdadeltaKernelIlN3c104HalfEEEvmmffPKT_PKfS7_PT0_S9_S9_,@"STO_CUDA_ENTRY STV_DEFAULT"
_ZN6caffe220SparseAdadeltaKernelIlN3c104HalfEEEvmmffPKT_PKfS7_PT0_S9_S9_:
.text._ZN6caffe220SparseAdadeltaKernelIlN3c104HalfEEEvmmffPKT_PKfS7_PT0_S9_S9_:
[----:B------:R-:W-:Y:S01]  /*0000*/  LDC R1, c[0x0][0x37c] ;  /* 0x0000df00ff017b82 */ /* 0x000fe20000000800 */
[----:B------:R-:W0:Y:S01]  /*0010*/  S2R R4, SR_CTAID.X ;  /* 0x0000000000047919 */ /* 0x000e220000002500 */
[----:B------:R-:W0:Y:S01]  /*0020*/  LDCU UR4, c[0x0][0x360] ;  /* 0x00006c00ff0477ac */ /* 0x000e220008000800 */
[----:B------:R-:W0:Y:S01]  /*0030*/  S2R R3, SR_TID.X ;  /* 0x0000000000037919 */ /* 0x000e220000002100 */
[----:B------:R-:W1:Y:S01]  /*0040*/  LDCU.64 UR6, c[0x0][0x380] ;  /* 0x00007000ff0677ac */ /* 0x000e620008000a00 */
[----:B0-----:R-:W-:-:S05]  /*0050*/  IMAD R4, R4, UR4, R3 ;  /* 0x0000000404047c24 */ /* 0x001fca000f8e0203 */
[----:B-1----:R-:W-:-:S04]  /*0060*/  ISETP.GE.U32.AND P0, PT, R4, UR6, PT ;  /* 0x0000000604007c0c */ /* 0x002fc8000bf06070 */
[----:B------:R-:W-:-:S13]  /*0070*/  ISETP.GE.U32.AND.EX P0, PT, RZ, UR7, PT, P0 ;  /* 0x00000007ff007c0c */ /* 0x000fda000bf06100 */
[----:B------:R-:W-:Y:S05]  /*0080*/  @P0 EXIT ;  /* 0x000000000000094d */ /* 0x000fea0003800000 */
[----:B------:R-:W0:Y:S01]  /*0090*/  LDC.64 R2, c[0x0][0x3a8] ;  /* 0x0000ea00ff027b82 */ /* 0x000e220000000a00 */
[----:B------:R-:W0:Y:S07]  /*00a0*/  LDCU.64 UR6, c[0x0][0x358] ;  /* 0x00006b00ff0677ac */ /* 0x000e2e0008000a00 */
[----:B------:R-:W1:Y:S01]  /*00b0*/  LDC R0, c[0x0][0x394] ;  /* 0x0000e500ff007b82 */ /* 0x000e620000000800 */
[----:B------:R-:W2:Y:S01]  /*00c0*/  LDCU UR5, c[0x0][0x370] ;  /* 0x00006e00ff0577ac */ /* 0x000ea20008000800 */
[----:B------:R-:W-:Y:S01]  /*00d0*/  HFMA2 R5, -RZ, RZ, 0, 0 ;  /* 0x00000000ff057431 */ /* 0x000fe200000001ff */
[----:B------:R-:W-:Y:S01]  /*00e0*/  BSSY.RECONVERGENT B0, `(.L_x_7) ;  /* 0x0000078000007945 */ /* 0x000fe20003800200 */
[----:B------:R-:W3:Y:S01]  /*00f0*/  LDCU UR8, c[0x0][0x38c] ;  /* 0x00007180ff0877ac */ /* 0x000ee20008000800 */
[----:B------:R-:W4:Y:S01]  /*0100*/  LDCU UR9, c[0x0][0x388] ;  /* 0x00007100ff0977ac */ /* 0x000f220008000800 */
[----:B------:R-:W0:Y:S02]  /*0110*/  LDCU.64 UR24, c[0x0][0x388] ;  /* 0x00007100ff1877ac */ /* 0x000e240008000a00 */
[----:B0-----:R1:W5:Y:S01]  /*0120*/  LDG.E R2, desc[UR6][R2.64] ;  /* 0x0000000602027981 */ /* 0x001362000c1e1900 */
[----:B------:R-:W0:Y:S01]  /*0130*/  LDCU.64 UR28, c[0x0][0x380] ;  /* 0x00007000ff1c77ac */ /* 0x000e220008000a00 */
[----:B------:R-:W0:Y:S01]  /*0140*/  LDCU.64 UR10, c[0x0][0x3b8] ;  /* 0x00007700ff0a77ac */ /* 0x000e220008000a00 */
[----:B------:R-:W0:Y:S01]  /*0150*/  LDCU.64 UR12, c[0x0][0x3a0] ;  /* 0x00007400ff0c77ac */ /* 0x000e220008000a00 */
[----:B-1----:R-:W-:Y:S01]  /*0160*/  FADD R3, -R0, 1 ;  /* 0x3f80000000037421 */ /* 0x002fe20000000100 */
[----:B------:R-:W1:Y:S01]  /*0170*/  LDCU.64 UR14, c[0x0][0x3c0] ;  /* 0x00007800ff0e77ac */ /* 0x000e620008000a00 */
[----:B------:R-:W0:Y:S01]  /*0180*/  LDCU.64 UR26, c[0x0][0x390] ;  /* 0x00007200ff1a77ac */ /* 0x000e220008000a00 */
[----:B------:R-:W0:Y:S01]  /*0190*/  LDCU.64 UR20, c[0x0][0x3b0] ;  /* 0x00007600ff1477ac */ /* 0x000e220008000a00 */
[----:B------:R-:W0:Y:S01]  /*01a0*/  LDCU.128 UR16, c[0x0][0x390] ;  /* 0x00007200ff1077ac */ /* 0x000e220008000c00 */
[----:B--234-:R-:W-:-:S12]  /*01b0*/  UIMAD UR4, UR4, UR5, URZ ;  /* 0x00000005040472a4 */ /* 0x01cfd8000f8e02ff */
.L_x_14:
[----:B------:R-:W-:Y:S01]  /*01c0*/  LOP3.LUT R0, R5, UR8, RZ, 0xfc, !PT ;  /* 0x0000000805007c12 */ /* 0x000fe2000f8efcff */
[----:B------:R-:W-:Y:S03]  /*01d0*/  BSSY.RECONVERGENT B1, `(.L_x_8) ;  /* 0x0000023000017945 */ /* 0x000fe60003800200 */
[----:B------:R-:W-:-:S13]  /*01e0*/  ISETP.NE.U32.AND P0, PT, R0, RZ, PT ;  /* 0x000000ff0000720c */ /* 0x000fda0003f05070 */
[----:B--2---:R-:W-:Y:S05]  /*01f0*/  @!P0 BRA `(.L_x_9) ;  /* 0x0000000000248947 */ /* 0x004fea0003800000 */
[----:B------:R-:W-:-:S07]  /*0200*/  MOV R0, 0x220 ;  /* 0x0000022000007802 */ /* 0x000fce0000000f00 */
[----:B01---5:R-:W-:Y:S05]  /*0210*/  CALL.REL.NOINC `($__internal_1_$__cuda_sm20_div_u64) ;  /* 0x0000000400987944 */ /* 0x023fea0003c00000 */
[----:B------:R-:W-:Y:S01]  /*0220*/  IMAD.MOV.U32 R6, RZ, RZ, R8 ;  /* 0x000000ffff067224 */ /* 0x000fe200078e0008 */
[----:B------:R-:W-:Y:S02]  /*0230*/  MOV R7, R9 ;  /* 0x0000000900077202 */ /* 0x000fe40000000f00 */
[----:B------:R-:W-:-:S07]  /*0240*/  MOV R0, 0x260 ;  /* 0x0000026000007802 */ /* 0x000fce0000000f00 */
[----:B------:R-:W-:Y:S05]  /*0250*/  CALL.REL.NOINC `($__internal_2_$__cuda_sm20_rem_u64) ;  /* 0x0000000800a07944 */ /* 0x000fea0003c00000 */
[----:B------:R-:W-:Y:S01]  /*0260*/  IMAD.MOV.U32 R8, RZ, RZ, R10 ;  /* 0x000000ffff087224 */ /* 0x000fe200078e000a */
[----:B------:R-:W-:Y:S01]  /*0270*/  MOV R9, R11 ;  /* 0x0000000b00097202 */ /* 0x000fe20000000f00 */
[----:B------:R-:W-:Y:S06]  /*0280*/  BRA `(.L_x_10) ;  /* 0x00000000005c7947 */ /* 0x000fec0003800000 */
.L_x_9:
[----:B------:R-:W2:Y:S08]  /*0290*/  I2F.U32.RP R0, UR9 ;  /* 0x0000000900007d06 */ /* 0x000eb00008209000 */
[----:B--2---:R-:W2:Y:S02]  /*02a0*/  MUFU.RCP R0, R0 ;  /* 0x0000000000007308 */ /* 0x004ea40000001000 */
[----:B--2---:R-:W-:-:S06]  /*02b0*/  VIADD R6, R0, 0xffffffe ;  /* 0x0ffffffe00067836 */ /* 0x004fcc0000000000 */
[----:B------:R2:W3:Y:S02]  /*02c0*/  F2I.FTZ.U32.TRUNC.NTZ R7, R6 ;  /* 0x0000000600077305 */ /* 0x0004e4000021f000 */
[----:B--2---:R-:W-:Y:S01]  /*02d0*/  IMAD.MOV.U32 R6, RZ, RZ, RZ ;  /* 0x000000ffff067224 */ /* 0x004fe200078e00ff */
[----:B---3--:R-:W-:-:S05]  /*02e0*/  IADD3 R9, PT, PT, RZ, -R7, RZ ;  /* 0x80000007ff097210 */ /* 0x008fca0007ffe0ff */
[----:B------:R-:W-:-:S04]  /*02f0*/  IMAD R9, R9, UR9, RZ ;  /* 0x0000000909097c24 */ /* 0x000fc8000f8e02ff */
[----:B------:R-:W-:-:S06]  /*0300*/  IMAD.HI.U32 R7, R7, R9, R6 ;  /* 0x0000000907077227 */ /* 0x000fcc00078e0006 */
[----:B------:R-:W-:-:S05]  /*0310*/  IMAD.HI.U32 R7, R7, R4, RZ ;  /* 0x0000000407077227 */ /* 0x000fca00078e00ff */
[----:B------:R-:W-:-:S05]  /*0320*/  IADD3 R9, PT, PT, -R7, RZ, RZ ;  /* 0x000000ff07097210 */ /* 0x000fca0007ffe1ff */
[----:B------:R-:W-:Y:S01]  /*0330*/  IMAD R8, R9, UR9, R4 ;  /* 0x0000000909087c24 */ /* 0x000fe2000f8e0204 */
[----:B------:R-:W-:-:S04]  /*0340*/  LOP3.LUT R9, RZ, UR9, RZ, 0x33, !PT ;  /* 0x00000009ff097c12 */ /* 0x000fc8000f8e33ff */
[----:B------:R-:W-:-:S13]  /*0350*/  ISETP.GE.U32.AND P0, PT, R8, UR9, PT ;  /* 0x0000000908007c0c */ /* 0x000fda000bf06070 */
[----:B------:R-:W-:Y:S01]  /*0360*/  @P0 VIADD R8, R8, -UR9 ;  /* 0x8000000908080c36 */ /* 0x000fe20008000000 */
[----:B------:R-:W-:Y:S02]  /*0370*/  @P0 IADD3 R7, PT, PT, R7, 0x1, RZ ;  /* 0x0000000107070810 */ /* 0x000fe40007ffe0ff */
[----:B------:R-:W-:Y:S02]  /*0380*/  ISETP.NE.U32.AND P0, PT, RZ, UR9, PT ;  /* 0x00000009ff007c0c */ /* 0x000fe4000bf05070 */
[----:B------:R-:W-:-:S13]  /*0390*/  ISETP.GE.U32.AND P1, PT, R8, UR9, PT ;  /* 0x0000000908007c0c */ /* 0x000fda000bf26070 */
[----:B------:R-:W-:Y:S01]  /*03a0*/  @P1 VIADD R7, R7, 0x1 ;  /* 0x0000000107071836 */ /* 0x000fe20000000000 */
[----:B------:R-:W-:-:S04]  /*03b0*/  @P1 IADD3 R8, PT, PT, R8, -UR9, RZ ;  /* 0x8000000908081c10 */ /* 0x000fc8000fffe0ff */
[C---:B------:R-:W-:Y:S01]  /*03c0*/  SEL R6, R9.reuse, R7, !P0 ;  /* 0x0000000709067207 */ /* 0x040fe20004000000 */
[----:B------:R-:W-:Y:S01]  /*03d0*/  IMAD.MOV.U32 R7, RZ, RZ, RZ ;  /* 0x000000ffff077224 */ /* 0x000fe200078e00ff */
[----:B------:R-:W-:Y:S01]  /*03e0*/  SEL R8, R9, R8, !P0 ;  /* 0x0000000809087207 */ /* 0x000fe20004000000 */
[----:B------:R-:W-:-:S07]  /*03f0*/  HFMA2 R9, -RZ, RZ, 0, 0 ;  /* 0x00000000ff097431 */ /* 0x000fce00000001ff */
.L_x_10:
[----:B01----:R-:W-:Y:S05]  /*0400*/  BSYNC.RECONVERGENT B1 ;  /* 0x0000000000017941 */ /* 0x003fea0003800200 */
.L_x_8:
[----:B------:R-:W-:-:S04]  /*0410*/  LEA R10, P0, R6, UR18, 0x3 ;  /* 0x00000012060a7c11 */ /* 0x000fc8000f8018ff */
[----:B------:R-:W-:-:S05]  /*0420*/  LEA.HI.X R11, R6, UR19, R7, 0x3, P0 ;  /* 0x00000013060b7c11 */ /* 0x000fca00080f1c07 */
[----:B------:R-:W2:Y:S01]  /*0430*/  LDG.E.64 R6, desc[UR6][R10.64] ;  /* 0x000000060a067981 */ /* 0x000ea2000c1e1b00 */
[----:B------:R-:W-:Y:S01]  /*0440*/  MOV R15, R9 ;  /* 0x00000009000f7202 */ /* 0x000fe20000000f00 */
[----:B------:R-:W-:Y:S02]  /*0450*/  IMAD.MOV.U32 R14, RZ, RZ, R8 ;  /* 0x000000ffff0e7224 */ /* 0x000fe400078e0008 */
[----:B--2---:R-:W-:Y:S02]  /*0460*/  IMAD R7, R7, UR24, RZ ;  /* 0x0000001807077c24 */ /* 0x004fe4000f8e02ff */
[----:B------:R-:W-:-:S04]  /*0470*/  IMAD.WIDE.U32 R14, R6, UR24, R14 ;  /* 0x00000018060e7c25 */ /* 0x000fc8000f8e000e */
[----:B------:R-:W-:Y:S01]  /*0480*/  IMAD R7, R6, UR25, R7 ;  /* 0x0000001906077c24 */ /* 0x000fe2000f8e0207 */
[----:B------:R-:W-:Y:S01]  /*0490*/  LEA R6, P1, R4, UR12, 0x2 ;  /* 0x0000000c04067c11 */ /* 0x000fe2000f8210ff */
[----:B------:R-:W-:-:S03]  /*04a0*/  IMAD.SHL.U32 R12, R14, 0x2, RZ ;  /* 0x000000020e0c7824 */ /* 0x000fc600078e00ff */
[----:B------:R-:W-:Y:S02]  /*04b0*/  IADD3 R13, PT, PT, R15, R7, RZ ;  /* 0x000000070f0d7210 */ /* 0x000fe40007ffe0ff */
[----:B------:R-:W-:Y:S02]  /*04c0*/  IADD3 R8, P0, PT, R12, UR10, RZ ;  /* 0x0000000a0c087c10 */ /* 0x000fe4000ff1e0ff */
[----:B------:R-:W-:Y:S02]  /*04d0*/  SHF.L.U64.HI R13, R14, 0x1, R13 ;  /* 0x000000010e0d7819 */ /* 0x000fe4000001020d */
[----:B------:R-:W-:Y:S02]  /*04e0*/  LEA.HI.X R7, R4, UR13, R5, 0x2, P1 ;  /* 0x0000000d04077c11 */ /* 0x000fe400088f1405 */
[----:B------:R-:W-:-:S03]  /*04f0*/  IADD3.X R9, PT, PT, R13, UR11, RZ, P0, !PT ;  /* 0x0000000b0d097c10 */ /* 0x000fc600087fe4ff */
[----:B------:R-:W2:Y:S04]  /*0500*/  LDG.E R10, desc[UR6][R6.64] ;  /* 0x00000006060a7981 */ /* 0x000ea8000c1e1900 */
[----:B------:R-:W3:Y:S01]  /*0510*/  LDG.E.U16 R0, desc[UR6][R8.64] ;  /* 0x0000000608007981 */ /* 0x000ee2000c1e1500 */
[----:B--2---:R-:W-:Y:S01]  /*0520*/  FMUL R11, R3, R10 ;  /* 0x0000000a030b7220 */ /* 0x004fe20000400000 */
[----:B---3--:R-:W-:-:S03]  /*0530*/  HADD2.F32 R0, -RZ, R0.H0_H0 ;  /* 0x20000000ff007230 */ /* 0x008fc60000004100 */
[----:B------:R-:W-:Y:S01]  /*0540*/  FMUL R11, R10, R11 ;  /* 0x0000000b0a0b7220 */ /* 0x000fe20000400000 */
[----:B------:R-:W-:-:S03]  /*0550*/  IADD3 R10, P0, PT, R12, UR14, RZ ;  /* 0x0000000e0c0a7c10 */ /* 0x000fc6000ff1e0ff */
[----:B------:R-:W-:Y:S01]  /*0560*/  FFMA R14, R0, UR17, R11 ;  /* 0x00000011000e7c23 */ /* 0x000fe2000800000b */
[----:B------:R-:W-:-:S04]  /*0570*/  IADD3.X R11, PT, PT, R13, UR15, RZ, P0, !PT ;  /* 0x0000000f0d0b7c10 */ /* 0x000fc800087fe4ff */
[----:B------:R-:W-:-:S04]  /*0580*/  F2FP.F16.F32.PACK_AB R0, RZ, R14 ;  /* 0x0000000eff00723e */ /* 0x000fc800000000ff */
[----:B------:R-:W-:-:S05]  /*0590*/  PRMT R17, R0, 0x7610, R17 ;  /* 0x0000761000117816 */ /* 0x000fca0000000011 */
[----:B------:R0:W-:Y:S04]  /*05a0*/  STG.E.U16 desc[UR6][R8.64], R17 ;  /* 0x0000001108007986 */ /* 0x0001e8000c101506 */
[----:B------:R-:W2:Y:S01]  /*05b0*/  LDG.E.U16 R0, desc[UR6][R10.64] ;  /* 0x000000060a007981 */ /* 0x000ea2000c1e1500 */
[----:B------:R-:W-:Y:S01]  /*05c0*/  BSSY.RECONVERGENT B1, `(.L_x_11) ;  /* 0x000000e000017945 */ /* 0x000fe20003800200 */
[----:B--2---:R-:W-:-:S05]  /*05d0*/  HADD2.F32 R0, -RZ, R0.H0_H0 ;  /* 0x20000000ff007230 */ /* 0x004fca0000004100 */
[----:B------:R-:W-:-:S04]  /*05e0*/  FADD R15, R0, UR16 ;  /* 0x00000010000f7e21 */ /* 0x000fc80008000000 */
[----:B------:R-:W-:Y:S01]  /*05f0*/  VIADD R0, R15, 0xf3000000 ;  /* 0xf30000000f007836 */ /* 0x000fe20000000000 */
[----:B------:R0:W1:Y:S04]  /*0600*/  MUFU.RSQ R16, R15 ;  /* 0x0000000f00107308 */ /* 0x0000680000001400 */
[----:B------:R-:W-:-:S13]  /*0610*/  ISETP.GT.U32.AND P0, PT, R0, 0x727fffff, PT ;  /* 0x727fffff0000780c */ /* 0x000fda0003f04070 */
[----:B01----:R-:W-:Y:S05]  /*0620*/  @!P0 BRA `(.L_x_12) ;  /* 0x00000000000c8947 */ /* 0x003fea0003800000 */
[----:B------:R-:W-:-:S07]  /*0630*/  MOV R18, 0x650 ;  /* 0x0000065000127802 */ /* 0x000fce0000000f00 */
[----:B-----5:R-:W-:Y:S05]  /*0640*/  CALL.REL.NOINC `($__internal_3_$__cuda_sm20_sqrt_rn_f32_slowpath) ;  /* 0x0000000800ac7944 */ /* 0x020fea0003c00000 */
[----:B------:R-:W-:Y:S05]  /*0650*/  BRA `(.L_x_13) ;  /* 0x0000000000107947 */ /* 0x000fea0003800000 */
.L_x_12:
[----:B------:R-:W-:Y:S01]  /*0660*/  FMUL.FTZ R0, R15, R16 ;  /* 0x000000100f007220 */ /* 0x000fe20000410000 */
[----:B------:R-:W-:-:S03]  /*0670*/  FMUL.FTZ R8, R16, 0.5 ;  /* 0x3f00000010087820 */ /* 0x000fc60000410000 */
[----:B------:R-:W-:-:S04]  /*0680*/  FFMA R9, -R0, R0, R15 ;  /* 0x0000000000097223 */ /* 0x000fc8000000010f */
[----:B------:R-:W-:-:S07]  /*0690*/  FFMA R0, R9, R8, R0 ;  /* 0x0000000809007223 */ /* 0x000fce0000000000 */
.L_x_13:
[----:B------:R-:W-:Y:S05]  /*06a0*/  BSYNC.RECONVERGENT B1 ;  /* 0x0000000000017941 */ /* 0x000fea0003800200 */
.L_x_11:
[----:B------:R-:W-:Y:S01]  /*06b0*/  IADD3 R12, P0, PT, R12, UR20, RZ ;  /* 0x000000140c0c7c10 */ /* 0x000fe2000ff1e0ff */
[----:B------:R-:W2:Y:S03]  /*06c0*/  LDG.E R7, desc[UR6][R6.64] ;  /* 0x0000000606077981 */ /* 0x000ea6000c1e1900 */
[----:B------:R-:W-:-:S05]  /*06d0*/  IADD3.X R13, PT, PT, R13, UR21, RZ, P0, !PT ;  /* 0x000000150d0d7c10 */ /* 0x000fca00087fe4ff */
[----:B------:R-:W3:Y:S01]  /*06e0*/  LDG.E.U16 R8, desc[UR6][R12.64] ;  /* 0x000000060c087981 */ /* 0x000ee2000c1e1500 */
[----:B------:R-:W-:-:S05]  /*06f0*/  FADD R14, R14, UR26 ;  /* 0x0000001a0e0e7e21 */ /* 0x000fca0008000000 */
[----:B------:R-:W-:-:S13]  /*0700*/  FSETP.GEU.AND P0, PT, |R14|, 1.175494350822287508e-38, PT ;  /* 0x008000000e00780b */ /* 0x000fda0003f0e200 */
[----:B------:R-:W-:-:S04]  /*0710*/  @!P0 FMUL R14, R14, 16777216 ;  /* 0x4b8000000e0e8820 */ /* 0x000fc80000400000 */
[----:B------:R-:W0:Y:S02]  /*0720*/  MUFU.RSQ R9, R14 ;  /* 0x0000000e00097308 */ /* 0x000e240000001400 */
[----:B0-----:R-:W-:-:S04]  /*0730*/  @!P0 FMUL R9, R9, 4096 ;  /* 0x4580000009098820 */ /* 0x001fc80000400000 */
[----:B------:R-:W-:-:S04]  /*0740*/  FMUL R0, R9, R0 ;  /* 0x0000000009007220 */ /* 0x000fc80000400000 */
[----:B--2---:R-:W-:Y:S01]  /*0750*/  FMUL R0, R0, R7 ;  /* 0x0000000700007220 */ /* 0x004fe20000400000 */
[----:B---3--:R-:W-:-:S05]  /*0760*/  HADD2.F32 R9, -RZ, R8.H0_H0 ;  /* 0x20000008ff097230 */ /* 0x008fca0000004100 */
[----:B-----5:R-:W-:-:S05]  /*0770*/  FFMA R9, R2, R0, R9 ;  /* 0x0000000002097223 */ /* 0x020fca0000000009 */
[----:B------:R-:W-:-:S05]  /*0780*/  F2FP.F16.F32.PACK_AB R9, RZ, R9 ;  /* 0x00000009ff09723e */ /* 0x000fca00000000ff */
[----:B------:R2:W-:Y:S04]  /*0790*/  STG.E.U16 desc[UR6][R12.64], R9 ;  /* 0x000000090c007986 */ /* 0x0005e8000c101506 */
[----:B------:R-:W3:Y:S01]  /*07a0*/  LDG.E.U16 R6, desc[UR6][R10.64] ;  /* 0x000000060a067981 */ /* 0x000ee2000c1e1500 */
[----:B------:R-:W-:Y:S01]  /*07b0*/  FMUL R8, R3, R0 ;  /* 0x0000000003087220 */ /* 0x000fe20000400000 */
[----:B------:R-:W-:-:S04]  /*07c0*/  IADD3 R4, P0, PT, R4, UR4, RZ ;  /* 0x0000000404047c10 */ /* 0x000fc8000ff1e0ff */
[----:B------:R-:W-:Y:S02]  /*07d0*/  IADD3.X R5, PT, PT, RZ, R5, RZ, P0, !PT ;  /* 0x00000005ff057210 */ /* 0x000fe400007fe4ff */
[----:B------:R-:W-:-:S04]  /*07e0*/  ISETP.GE.U32.AND P0, PT, R4, UR28, PT ;  /* 0x0000001c04007c0c */ /* 0x000fc8000bf06070 */
[----:B------:R-:W-:Y:S01]  /*07f0*/  ISETP.GE.U32.AND.EX P0, PT, R5, UR29, PT, P0 ;  /* 0x0000001d05007c0c */ /* 0x000fe2000bf06100 */
[----:B---3--:R-:W-:-:S05]  /*0800*/  HADD2.F32 R6, -RZ, R6.H0_H0 ;  /* 0x20000006ff067230 */ /* 0x008fca0000004100 */
[----:B------:R-:W-:-:S04]  /*0810*/  FMUL R7, R6, UR27 ;  /* 0x0000001b06077c20 */ /* 0x000fc80008400000 */
[----:B------:R-:W-:-:S05]  /*0820*/  FFMA R7, R0, R8, R7 ;  /* 0x0000000800077223 */ /* 0x000fca0000000007 */
[----:B------:R-:W-:-:S05]  /*0830*/  F2FP.F16.F32.PACK_AB R7, RZ, R7 ;  /* 0x00000007ff07723e */ /* 0x000fca00000000ff */
[----:B------:R2:W-:Y:S01]  /*0840*/  STG.E.U16 desc[UR6][R10.64], R7 ;  /* 0x000000070a007986 */ /* 0x0005e2000c101506 */
[----:B------:R-:W-:Y:S05]  /*0850*/  @!P0 BRA `(.L_x_14) ;  /* 0xfffffff800588947 */ /* 0x000fea000383ffff */
[----:B------:R-:W-:Y:S05]  /*0860*/  BSYNC.RECONVERGENT B0 ;  /* 0x0000000000007941 */ /* 0x000fea0003800200 */
.L_x_7:
[----:B------:R-:W-:Y:S05]  /*0870*/  EXIT ;  /* 0x000000000000794d */ /* 0x000fea0003800000 */
        .weak           $__internal_1_$__cuda_sm20_div_u64
        .type           $__internal_1_$__cuda_sm20_div_u64,@function
        .size           $__internal_1_$__cuda_sm20_div_u64,($__internal_2_$__cuda_sm20_rem_u64 - $__internal_1_$__cuda_sm20_div_u64)
$__internal_1_$__cuda_sm20_div_u64:
[----:B------:R-:W0:Y:S01]  /*0880*/  LDCU.64 UR22, c[0x0][0x388] ;  /* 0x00007100ff1677ac */ /* 0x000e220008000a00 */
[----:B------:R-:W1:Y:S01]  /*0890*/  LDC.64 R6, c[0x0][0x388] ;  /* 0x0000e200ff067b82 */ /* 0x000e620000000a00 */
[----:B0-----:R-:W0:Y:S08]  /*08a0*/  I2F.U64.RP R12, UR22 ;  /* 0x00000016000c7d12 */ /* 0x001e300008309000 */
[----:B0-----:R-:W0:Y:S02]  /*08b0*/  MUFU.RCP R12, R12 ;  /* 0x0000000c000c7308 */ /* 0x001e240000001000 */
[----:B0-----:R-:W-:-:S06]  /*08c0*/  VIADD R8, R12, 0x1ffffffe ;  /* 0x1ffffffe0c087836 */ /* 0x001fcc0000000000 */
[----:B------:R-:W1:Y:S02]  /*08d0*/  F2I.U64.TRUNC R8, R8 ;  /* 0x0000000800087311 */ /* 0x000e64000020d800 */
[----:B-1----:R-:W-:-:S04]  /*08e0*/  IMAD.WIDE.U32 R10, R8, R6, RZ ;  /* 0x00000006080a7225 */ /* 0x002fc800078e00ff */
[----:B------:R-:W-:Y:S01]  /*08f0*/  IMAD R11, R8, R7, R11 ;  /* 0x00000007080b7224 */ /* 0x000fe200078e020b */
[----:B------:R-:W-:-:S03]  /*0900*/  IADD3 R13, P0, PT, RZ, -R10, RZ ;  /* 0x8000000aff0d7210 */ /* 0x000fc60007f1e0ff */
[----:B------:R-:W-:Y:S02]  /*0910*/  IMAD R11, R9, R6, R11 ;  /* 0x00000006090b7224 */ /* 0x000fe400078e020b */
[----:B------:R-:W-:-:S03]  /*0920*/  IMAD.HI.U32 R10, R8, R13, RZ ;  /* 0x0000000d080a7227 */ /* 0x000fc600078e00ff */
[----:B------:R-:W-:Y:S01]  /*0930*/  IADD3.X R15, PT, PT, RZ, ~R11, RZ, P0, !PT ;  /* 0x8000000bff0f7210 */ /* 0x000fe200007fe4ff */
[----:B------:R-:W-:-:S04]  /*0940*/  IMAD.MOV.U32 R11, RZ, RZ, R8 ;  /* 0x000000ffff0b7224 */ /* 0x000fc800078e0008 */
[----:B------:R-:W-:-:S04]  /*0950*/  IMAD.WIDE.U32 R10, P0, R8, R15, R10 ;  /* 0x0000000f080a7225 */ /* 0x000fc8000780000a */
[C---:B------:R-:W-:Y:S02]  /*0960*/  IMAD R17, R9.reuse, R15, RZ ;  /* 0x0000000f09117224 */ /* 0x040fe400078e02ff */
[----:B------:R-:W-:-:S04]  /*0970*/  IMAD.HI.U32 R10, P1, R9, R13, R10 ;  /* 0x0000000d090a7227 */ /* 0x000fc8000782000a */
[----:B------:R-:W-:Y:S01]  /*0980*/  IMAD.HI.U32 R15, R9, R15, RZ ;  /* 0x0000000f090f7227 */ /* 0x000fe200078e00ff */
[----:B------:R-:W-:-:S04]  /*0990*/  IADD3 R11, P2, PT, R17, R10, RZ ;  /* 0x0000000a110b7210 */ /* 0x000fc80007f5e0ff */
[----:B------:R-:W-:Y:S01]  /*09a0*/  IADD3.X R10, PT, PT, R15, R9, RZ, P0, !PT ;  /* 0x000000090f0a7210 */ /* 0x000fe200007fe4ff */
[----:B------:R-:W-:-:S03]  /*09b0*/  IMAD.WIDE.U32 R8, R11, R6, RZ ;  /* 0x000000060b087225 */ /* 0x000fc600078e00ff */
[----:B------:R-:W-:Y:S01]  /*09c0*/  IADD3.X R13, PT, PT, RZ, RZ, R10, P2, P1 ;  /* 0x000000ffff0d7210 */ /* 0x000fe200017e240a */
[----:B------:R-:W-:Y:S01]  /*09d0*/  IMAD R9, R11, R7, R9 ;  /* 0x000000070b097224 */ /* 0x000fe200078e0209 */
[----:B------:R-:W-:-:S03]  /*09e0*/  IADD3 R15, P0, PT, RZ, -R8, RZ ;  /* 0x80000008ff0f7210 */ /* 0x000fc60007f1e0ff */
[----:B------:R-:W-:Y:S02]  /*09f0*/  IMAD R9, R13, R6, R9 ;  /* 0x000000060d097224 */ /* 0x000fe400078e0209 */
[----:B------:R-:W-:-:S04]  /*0a00*/  IMAD.HI.U32 R10, R11, R15, RZ ;  /* 0x0000000f0b0a7227 */ /* 0x000fc800078e00ff */
[----:B------:R-:W-:Y:S02]  /*0a10*/  IMAD.X R8, RZ, RZ, ~R9, P0 ;  /* 0x000000ffff087224 */ /* 0x000fe400000e0e09 */
[----:B------:R-:W-:Y:S02]  /*0a20*/  IMAD.MOV.U32 R9, RZ, RZ, RZ ;  /* 0x000000ffff097224 */ /* 0x000fe400078e00ff */
[----:B------:R-:W-:-:S04]  /*0a30*/  IMAD.WIDE.U32 R10, P0, R11, R8, R10 ;  /* 0x000000080b0a7225 */ /* 0x000fc8000780000a */
[C---:B------:R-:W-:Y:S02]  /*0a40*/  IMAD R12, R13.reuse, R8, RZ ;  /* 0x000000080d0c7224 */ /* 0x040fe400078e02ff */
[----:B------:R-:W-:-:S04]  /*0a50*/  IMAD.HI.U32 R11, P1, R13, R15, R10 ;  /* 0x0000000f0d0b7227 */ /* 0x000fc8000782000a */
[----:B------:R-:W-:Y:S01]  /*0a60*/  IMAD.HI.U32 R8, R13, R8, RZ ;  /* 0x000000080d087227 */ /* 0x000fe200078e00ff */
[----:B------:R-:W-:-:S04]  /*0a70*/  IADD3 R11, P2, PT, R12, R11, RZ ;  /* 0x0000000b0c0b7210 */ /* 0x000fc80007f5e0ff */
[----:B------:R-:W-:Y:S01]  /*0a80*/  IADD3.X R13, PT, PT, R8, R13, RZ, P0, !PT ;  /* 0x0000000d080d7210 */ /* 0x000fe200007fe4ff */
[----:B------:R-:W-:-:S03]  /*0a90*/  IMAD.HI.U32 R8, R11, R4, RZ ;  /* 0x000000040b087227 */ /* 0x000fc600078e00ff */
[----:B------:R-:W-:Y:S01]  /*0aa0*/  IADD3.X R13, PT, PT, RZ, RZ, R13, P2, P1 ;  /* 0x000000ffff0d7210 */ /* 0x000fe200017e240d */
[----:B------:R-:W-:-:S04]  /*0ab0*/  IMAD.WIDE.U32 R8, R11, R5, R8 ;  /* 0x000000050b087225 */ /* 0x000fc800078e0008 */
[C---:B------:R-:W-:Y:S02]  /*0ac0*/  IMAD R11, R13.reuse, R5, RZ ;  /* 0x000000050d0b7224 */ /* 0x040fe400078e02ff */
[----:B------:R-:W-:-:S04]  /*0ad0*/  IMAD.HI.U32 R8, P0, R13, R4, R8 ;  /* 0x000000040d087227 */ /* 0x000fc80007800008 */
[----:B------:R-:W-:Y:S01]  /*0ae0*/  IMAD.HI.U32 R10, R13, R5, RZ ;  /* 0x000000050d0a7227 */ /* 0x000fe200078e00ff */
[----:B------:R-:W-:-:S04]  /*0af0*/  IADD3 R11, P1, PT, R11, R8, RZ ;  /* 0x000000080b0b7210 */ /* 0x000fc80007f3e0ff */
[----:B------:R-:W-:Y:S01]  /*0b00*/  IADD3.X R10, PT, PT, R10, RZ, RZ, P0, !PT ;  /* 0x000000ff0a0a7210 */ /* 0x000fe200007fe4ff */
[----:B------:R-:W-:-:S04]  /*0b10*/  IMAD.WIDE.U32 R8, R11, R6, RZ ;  /* 0x000000060b087225 */ /* 0x000fc800078e00ff */
[----:B------:R-:W-:Y:S01]  /*0b20*/  IMAD.X R13, RZ, RZ, R10, P1 ;  /* 0x000000ffff0d7224 */ /* 0x000fe200008e060a */
[----:B------:R-:W-:Y:S01]  /*0b30*/  IADD3 R15, P1, PT, -R8, R4, RZ ;  /* 0x00000004080f7210 */ /* 0x000fe20007f3e1ff */
[----:B------:R-:W-:-:S03]  /*0b40*/  IMAD R9, R11, R7, R9 ;  /* 0x000000070b097224 */ /* 0x000fc600078e0209 */
[-C--:B------:R-:W-:Y:S01]  /*0b50*/  ISETP.GE.U32.AND P0, PT, R15, R6.reuse, PT ;  /* 0x000000060f00720c */ /* 0x080fe20003f06070 */
[-C--:B------:R-:W-:Y:S01]  /*0b60*/  IMAD R8, R13, R6.reuse, R9 ;  /* 0x000000060d087224 */ /* 0x080fe200078e0209 */
[----:B------:R-:W-:-:S04]  /*0b70*/  IADD3 R9, P2, PT, R15, -R6, RZ ;  /* 0x800000060f097210 */ /* 0x000fc80007f5e0ff */
[----:B------:R-:W-:Y:S02]  /*0b80*/  IADD3.X R14, PT, PT, ~R8, R5, RZ, P1, !PT ;  /* 0x00000005080e7210 */ /* 0x000fe40000ffe5ff */
[----:B------:R-:W-:Y:S02]  /*0b90*/  IADD3 R8, P1, PT, R11, 0x1, RZ ;  /* 0x000000010b087810 */ /* 0x000fe40007f3e0ff */
[C---:B------:R-:W-:Y:S01]  /*0ba0*/  ISETP.GE.U32.AND.EX P0, PT, R14.reuse, R7, PT, P0 ;  /* 0x000000070e00720c */ /* 0x040fe20003f06100 */
[----:B------:R-:W-:Y:S01]  /*0bb0*/  IMAD.X R12, R14, 0x1, ~R7, P2 ;  /* 0x000000010e0c7824 */ /* 0x000fe200010e0e07 */
[----:B------:R-:W-:Y:S02]  /*0bc0*/  IADD3.X R10, PT, PT, RZ, R13, RZ, P1, !PT ;  /* 0x0000000dff0a7210 */ /* 0x000fe40000ffe4ff */
[----:B------:R-:W-:Y:S02]  /*0bd0*/  SEL R11, R8, R11, P0 ;  /* 0x0000000b080b7207 */ /* 0x000fe40000000000 */
[----:B------:R-:W-:-:S02]  /*0be0*/  SEL R9, R9, R15, P0 ;  /* 0x0000000f09097207 */ /* 0x000fc40000000000 */
[----:B------:R-:W-:Y:S02]  /*0bf0*/  SEL R10, R10, R13, P0 ;  /* 0x0000000d0a0a7207 */ /* 0x000fe40000000000 */
[----:B------:R-:W-:Y:S02]  /*0c00*/  IADD3 R8, P2, PT, R11, 0x1, RZ ;  /* 0x000000010b087810 */ /* 0x000fe40007f5e0ff */
[----:B------:R-:W-:Y:S02]  /*0c10*/  SEL R12, R12, R14, P0 ;  /* 0x0000000e0c0c7207 */ /* 0x000fe40000000000 */
[----:B------:R-:W-:Y:S01]  /*0c20*/  ISETP.GE.U32.AND P0, PT, R9, R6, PT ;  /* 0x000000060900720c */ /* 0x000fe20003f06070 */
[----:B------:R-:W-:Y:S01]  /*0c30*/  IMAD.X R9, RZ, RZ, R10, P2 ;  /* 0x000000ffff097224 */ /* 0x000fe200010e060a */
[----:B------:R-:W-:Y:S02]  /*0c40*/  ISETP.NE.U32.AND P1, PT, R6, RZ, PT ;  /* 0x000000ff0600720c */ /* 0x000fe40003f25070 */
[----:B------:R-:W-:-:S02]  /*0c50*/  ISETP.GE.U32.AND.EX P0, PT, R12, R7, PT, P0 ;  /* 0x000000070c00720c */ /* 0x000fc40003f06100 */
[----:B------:R-:W-:Y:S01]  /*0c60*/  ISETP.NE.AND.EX P1, PT, R7, RZ, PT, P1 ;  /* 0x000000ff0700720c */ /* 0x000fe20003f25310 */
[----:B------:R-:W-:Y:S01]  /*0c70*/  IMAD.MOV.U32 R7, RZ, RZ, 0x0 ;  /* 0x00000000ff077424 */ /* 0x000fe200078e00ff */
[----:B------:R-:W-:Y:S02]  /*0c80*/  MOV R6, R0 ;  /* 0x0000000000067202 */ /* 0x000fe40000000f00 */
[----:B------:R-:W-:Y:S02]  /*0c90*/  SEL R8, R8, R11, P0 ;  /* 0x0000000b08087207 */ /* 0x000fe40000000000 */
[----:B------:R-:W-:Y:S02]  /*0ca0*/  SEL R9, R9, R10, P0 ;  /* 0x0000000a09097207 */ /* 0x000fe40000000000 */
[----:B------:R-:W-:Y:S02]  /*0cb0*/  SEL R8, R8, 0xffffffff, P1 ;  /* 0xffffffff08087807 */ /* 0x000fe40000800000 */
[----:B------:R-:W-:Y:S01]  /*0cc0*/  SEL R9, R9, 0xffffffff, P1 ;  /* 0xffffffff09097807 */ /* 0x000fe20000800000 */
[----:B------:R-:W-:Y:S06]  /*0cd0*/  RET.REL.NODEC R6 `(_ZN6caffe220SparseAdadeltaKernelIlN3c104HalfEEEvmmffPKT_PKfS7_PT0_S9_S9_) ;  /* 0xfffffff006c87950 */ /* 0x000fec0003c3ffff */
        .weak           $__internal_2_$__cuda_sm20_rem_u64
        .type           $__internal_2_$__cuda_sm20_rem_u64,@function
        .size           $__internal_2_$__cuda_sm20_rem_u64,($__internal_3_$__cuda_sm20_sqrt_rn_f32_slowpath - $__internal_2_$__cuda_sm20_rem_u64)
$__internal_2_$__cuda_sm20_rem_u64:
[----:B------:R-:W0:Y:S01]  /*0ce0*/  LDCU.64 UR22, c[0x0][0x388] ;  /* 0x00007100ff1677ac */ /* 0x000e220008000a00 */
[----:B------:R-:W1:Y:S01]  /*0cf0*/  LDC.64 R8, c[0x0][0x388] ;  /* 0x0000e200ff087b82 */ /* 0x000e620000000a00 */
[----:B0-----:R-:W0:Y:S08]  /*0d00*/  I2F.U64.RP R14, UR22 ;  /* 0x00000016000e7d12 */ /* 0x001e300008309000 */
[----:B0-----:R-:W0:Y:S02]  /*0d10*/  MUFU.RCP R14, R14 ;  /* 0x0000000e000e7308 */ /* 0x001e240000001000 */
[----:B0-----:R-:W-:-:S06]  /*0d20*/  IADD3 R10, PT, PT, R14, 0x1ffffffe, RZ ;  /* 0x1ffffffe0e0a7810 */ /* 0x001fcc0007ffe0ff */
[----:B------:R-:W1:Y:S02]  /*0d30*/  F2I.U64.TRUNC R10, R10 ;  /* 0x0000000a000a7311 */ /* 0x000e64000020d800 */
[----:B-1----:R-:W-:-:S04]  /*0d40*/  IMAD.WIDE.U32 R12, R10, R8, RZ ;  /* 0x000000080a0c7225 */ /* 0x002fc800078e00ff */
[----:B------:R-:W-:Y:S01]  /*0d50*/  IMAD R13, R10, R9, R13 ;  /* 0x000000090a0d7224 */ /* 0x000fe200078e020d */
[----:B------:R-:W-:-:S03]  /*0d60*/  IADD3 R15, P0, PT, RZ, -R12, RZ ;  /* 0x8000000cff0f7210 */ /* 0x000fc60007f1e0ff */
[----:B------:R-:W-:Y:S02]  /*0d70*/  IMAD R13, R11, R8, R13 ;  /* 0x000000080b0d7224 */ /* 0x000fe400078e020d */
[----:B------:R-:W-:-:S04]  /*0d80*/  IMAD.HI.U32 R12, R10, R15, RZ ;  /* 0x0000000f0a0c7227 */ /* 0x000fc800078e00ff */
[----:B------:R-:W-:Y:S01]  /*0d90*/  IMAD.X R17, RZ, RZ, ~R13, P0 ;  /* 0x000000ffff117224 */ /* 0x000fe200000e0e0d */
[----:B------:R-:W-:-:S03]  /*0da0*/  MOV R13, R10 ;  /* 0x0000000a000d7202 */ /* 0x000fc60000000f00 */
[-C--:B------:R-:W-:Y:S02]  /*0db0*/  IMAD R19, R11, R17.reuse, RZ ;  /* 0x000000110b137224 */ /* 0x080fe400078e02ff */
[----:B------:R-:W-:-:S04]  /*0dc0*/  IMAD.WIDE.U32 R12, P0, R10, R17, R12 ;  /* 0x000000110a0c7225 */ /* 0x000fc8000780000c */
[----:B------:R-:W-:-:S04]  /*0dd0*/  IMAD.HI.U32 R17, R11, R17, RZ ;  /* 0x000000110b117227 */ /* 0x000fc800078e00ff */
[----:B------:R-:W-:-:S05]  /*0de0*/  IMAD.HI.U32 R12, P1, R11, R15, R12 ;  /* 0x0000000f0b0c7227 */ /* 0x000fca000782000c */
[----:B------:R-:W-:Y:S01]  /*0df0*/  IADD3 R13, P2, PT, R19, R12, RZ ;  /* 0x0000000c130d7210 */ /* 0x000fe20007f5e0ff */
[----:B------:R-:W-:-:S04]  /*0e00*/  IMAD.X R12, R17, 0x1, R11, P0 ;  /* 0x00000001110c7824 */ /* 0x000fc800000e060b */
[----:B------:R-:W-:Y:S01]  /*0e10*/  IMAD.WIDE.U32 R10, R13, R8, RZ ;  /* 0x000000080d0a7225 */ /* 0x000fe200078e00ff */
[----:B------:R-:W-:-:S03]  /*0e20*/  IADD3.X R15, PT, PT, RZ, RZ, R12, P2, P1 ;  /* 0x000000ffff0f7210 */ /* 0x000fc600017e240c */
[----:B------:R-:W-:Y:S01]  /*0e30*/  IMAD R11, R13, R9, R11 ;  /* 0x000000090d0b7224 */ /* 0x000fe200078e020b */
[----:B------:R-:W-:-:S03]  /*0e40*/  IADD3 R17, P0, PT, RZ, -R10, RZ ;  /* 0x8000000aff117210 */ /* 0x000fc60007f1e0ff */
[----:B------:R-:W-:Y:S02]  /*0e50*/  IMAD R11, R15, R8, R11 ;  /* 0x000000080f0b7224 */ /* 0x000fe400078e020b */
[----:B------:R-:W-:-:S03]  /*0e60*/  IMAD.HI.U32 R12, R13, R17, RZ ;  /* 0x000000110d0c7227 */ /* 0x000fc600078e00ff */
[----:B------:R-:W-:Y:S01]  /*0e70*/  IADD3.X R10, PT, PT, RZ, ~R11, RZ, P0, !PT ;  /* 0x8000000bff0a7210 */ /* 0x000fe200007fe4ff */
[----:B------:R-:W-:-:S04]  /*0e80*/  HFMA2 R11, -RZ, RZ, 0, 0 ;  /* 0x00000000ff0b7431 */ /* 0x000fc800000001ff */
[----:B------:R-:W-:-:S04]  /*0e90*/  IMAD.WIDE.U32 R12, P0, R13, R10, R12 ;  /* 0x0000000a0d0c7225 */ /* 0x000fc8000780000c */
[C---:B------:R-:W-:Y:S02]  /*0ea0*/  IMAD R14, R15.reuse, R10, RZ ;  /* 0x0000000a0f0e7224 */ /* 0x040fe400078e02ff */
[----:B------:R-:W-:-:S04]  /*0eb0*/  IMAD.HI.U32 R13, P1, R15, R17, R12 ;  /* 0x000000110f0d7227 */ /* 0x000fc8000782000c */
[----:B------:R-:W-:Y:S01]  /*0ec0*/  IMAD.HI.U32 R10, R15, R10, RZ ;  /* 0x0000000a0f0a7227 */ /* 0x000fe200078e00ff */
[----:B------:R-:W-:-:S03]  /*0ed0*/  IADD3 R13, P2, PT, R14, R13, RZ ;  /* 0x0000000d0e0d7210 */ /* 0x000fc60007f5e0ff */
[----:B------:R-:W-:Y:S02]  /*0ee0*/  IMAD.X R15, R10, 0x1, R15, P0 ;  /* 0x000000010a0f7824 */ /* 0x000fe400000e060f */
[----:B------:R-:W-:-:S03]  /*0ef0*/  IMAD.HI.U32 R10, R13, R4, RZ ;  /* 0x000000040d0a7227 */ /* 0x000fc600078e00ff */
[----:B------:R-:W-:Y:S01]  /*0f00*/  IADD3.X R15, PT, PT, RZ, RZ, R15, P2, P1 ;  /* 0x000000ffff0f7210 */ /* 0x000fe200017e240f */
[----:B------:R-:W-:-:S04]  /*0f10*/  IMAD.WIDE.U32 R10, R13, R5, R10 ;  /* 0x000000050d0a7225 */ /* 0x000fc800078e000a */
[C---:B------:R-:W-:Y:S02]  /*0f20*/  IMAD R13, R15.reuse, R5, RZ ;  /* 0x000000050f0d7224 */ /* 0x040fe400078e02ff */
[----:B------:R-:W-:-:S04]  /*0f30*/  IMAD.HI.U32 R10, P0, R15, R4, R10 ;  /* 0x000000040f0a7227 */ /* 0x000fc8000780000a */
[----:B------:R-:W-:Y:S01]  /*0f40*/  IMAD.HI.U32 R12, R15, R5, RZ ;  /* 0x000000050f0c7227 */ /* 0x000fe200078e00ff */
[----:B------:R-:W-:-:S03]  /*0f50*/  IADD3 R13, P1, PT, R13, R10, RZ ;  /* 0x0000000a0d0d7210 */ /* 0x000fc60007f3e0ff */
[----:B------:R-:W-:Y:S02]  /*0f60*/  IMAD.X R12, RZ, RZ, R12, P0 ;  /* 0x000000ffff0c7224 */ /* 0x000fe400000e060c */
[----:B------:R-:W-:-:S03]  /*0f70*/  IMAD.WIDE.U32 R10, R13, R8, RZ ;  /* 0x000000080d0a7225 */ /* 0x000fc600078e00ff */
[----:B------:R-:W-:Y:S01]  /*0f80*/  IADD3.X R15, PT, PT, RZ, R12, RZ, P1, !PT ;  /* 0x0000000cff0f7210 */ /* 0x000fe20000ffe4ff */
[----:B------:R-:W-:Y:S01]  /*0f90*/  IMAD R13, R13, R9, R11 ;  /* 0x000000090d0d7224 */ /* 0x000fe200078e020b */
[----:B------:R-:W-:-:S03]  /*0fa0*/  IADD3 R11, P1, PT, -R10, R4, RZ ;  /* 0x000000040a0b7210 */ /* 0x000fc60007f3e1ff */
[-C--:B------:R-:W-:Y:S01]  /*0fb0*/  IMAD R10, R15, R8.reuse, R13 ;  /* 0x000000080f0a7224 */ /* 0x080fe200078e020d */
[----:B------:R-:W-:-:S03]  /*0fc0*/  ISETP.GE.U32.AND P0, PT, R11, R8, PT ;  /* 0x000000080b00720c */ /* 0x000fc60003f06070 */
[----:B------:R-:W-:Y:S01]  /*0fd0*/  IMAD.X R10, R5, 0x1, ~R10, P1 ;  /* 0x00000001050a7824 */ /* 0x000fe200008e0e0a */
[----:B------:R-:W-:-:S04]  /*0fe0*/  IADD3 R13, P1, PT, R11, -R8, RZ ;  /* 0x800000080b0d7210 */ /* 0x000fc80007f3e0ff */
[CC--:B------:R-:W-:Y:S02]  /*0ff0*/  ISETP.GE.U32.AND.EX P0, PT, R10.reuse, R9.reuse, PT, P0 ;  /* 0x000000090a00720c */ /* 0x0c0fe40003f06100 */
[----:B------:R-:W-:Y:S02]  /*1000*/  IADD3.X R12, PT, PT, R10, ~R9, RZ, P1, !PT ;  /* 0x800000090a0c7210 */ /* 0x000fe40000ffe4ff */
[----:B------:R-:W-:Y:S02]  /*1010*/  SEL R13, R13, R11, P0 ;  /* 0x0000000b0d0d7207 */ /* 0x000fe40000000000 */
[----:B------:R-:W-:Y:S02]  /*1020*/  SEL R12, R12, R10, P0 ;  /* 0x0000000a0c0c7207 */ /* 0x000fe40000000000 */
[CC--:B------:R-:W-:Y:S02]  /*1030*/  IADD3 R10, P2, PT, R13.reuse, -R8.reuse, RZ ;  /* 0x800000080d0a7210 */ /* 0x0c0fe40007f5e0ff */
[----:B------:R-:W-:-:S02]  /*1040*/  ISETP.GE.U32.AND P0, PT, R13, R8, PT ;  /* 0x000000080d00720c */ /* 0x000fc40003f06070 */
[----:B------:R-:W-:Y:S01]  /*1050*/  ISETP.NE.U32.AND P1, PT, R8, RZ, PT ;  /* 0x000000ff0800720c */ /* 0x000fe20003f25070 */
[C---:B------:R-:W-:Y:S01]  /*1060*/  IMAD.X R11, R12.reuse, 0x1, ~R9, P2 ;  /* 0x000000010c0b7824 */ /* 0x040fe200010e0e09 */
[----:B------:R-:W-:Y:S02]  /*1070*/  ISETP.GE.U32.AND.EX P0, PT, R12, R9, PT, P0 ;  /* 0x000000090c00720c */ /* 0x000fe40003f06100 */
[----:B------:R-:W-:Y:S01]  /*1080*/  ISETP.NE.AND.EX P1, PT, R9, RZ, PT, P1 ;  /* 0x000000ff0900720c */ /* 0x000fe20003f25310 */
[----:B------:R-:W-:Y:S01]  /*1090*/  IMAD.MOV.U32 R9, RZ, RZ, 0x0 ;  /* 0x00000000ff097424 */ /* 0x000fe200078e00ff */
[----:B------:R-:W-:Y:S02]  /*10a0*/  MOV R8, R0 ;  /* 0x0000000000087202 */ /* 0x000fe40000000f00 */
[----:B------:R-:W-:Y:S02]  /*10b0*/  SEL R10, R10, R13, P0 ;  /* 0x0000000d0a0a7207 */ /* 0x000fe40000000000 */
[----:B------:R-:W-:-:S02]  /*10c0*/  SEL R11, R11, R12, P0 ;  /* 0x0000000c0b0b7207 */ /* 0x000fc40000000000 */
[----:B------:R-:W-:Y:S02]  /*10d0*/  SEL R10, R10, 0xffffffff, P1 ;  /* 0xffffffff0a0a7807 */ /* 0x000fe40000800000 */
[----:B------:R-:W-:Y:S01]  /*10e0*/  SEL R11, R11, 0xffffffff, P1 ;  /* 0xffffffff0b0b7807 */ /* 0x000fe20000800000 */
[----:B------:R-:W-:Y:S06]  /*10f0*/  RET.REL.NODEC R8 `(_ZN6caffe220SparseAdadeltaKernelIlN3c104HalfEEEvmmffPKT_PKfS7_PT0_S9_S9_) ;  /* 0xffffffec08c07950 */ /* 0x000fec0003c3ffff */
        .weak           $__internal_3_$__cuda_sm20_sqrt_rn_f32_slowpath
        .type           $__internal_3_$__cuda_sm20_sqrt_rn_f32_slowpath,@function
        .size           $__internal_3_$__cuda_sm20_sqrt_rn_f32_slowpath,(.L_x_50 - $__internal_3_$__cuda_sm20_sqrt_rn_f32_slowpath)
$__internal_3_$__cuda_sm20_sqrt_rn_f32_slowpath:
[----:B------:R-:W-:-:S13]  /*1100*/  LOP3.LUT P0, RZ, R15, 0x7fffffff, RZ, 0xc0, !PT ;  /* 0x7fffffff0fff7812 */ /* 0x000fda000780c0ff */
[----:B------:R-:W-:Y:S01]  /*1110*/  @!P0 MOV R8, R15 ;  /* 0x0000000f00088202 */ /* 0x000fe20000000f00 */
[----:B------:R-:W-:Y:S06]  /*1120*/  @!P0 BRA `(.L_x_15) ;  /* 0x0000000000448947 */ /* 0x000fec0003800000 */
        /* <DEDUP_REMOVED lines=12> */
[----:B------:R-:W-:Y:S02]  /*11f0*/  @!P0 MOV R8, R0 ;  /* 0x0000000000088202 */ /* 0x000fe40000000f00 */
[----:B------:R-:W-:-:S04]  /*1200*/  @P0 FADD.FTZ R15, -R16, -RZ ;  /* 0x800000ff100f0221 */ /* 0x000fc80000010100 */
[----:B------:R-:W-:-:S04]  /*1210*/  @P0 FFMA R15, R16, R15, R9 ;  /* 0x0000000f100f0223 */ /* 0x000fc80000000009 */
[----:B------:R-:W-:-:S04]  /*1220*/  @P0 FFMA R15, R15, R17, R16 ;  /* 0x000000110f0f0223 */ /* 0x000fc80000000010 */
[----:B------:R-:W-:-:S07]  /*1230*/  @P0 FMUL.FTZ R8, R15, 2.3283064365386962891e-10 ;  /* 0x2f8000000f080820 */ /* 0x000fce0000410000 */
.L_x_15:
[----:B------:R-:W-:Y:S02]  /*1240*/  HFMA2 R9, -RZ, RZ, 0, 0 ;  /* 0x00000000ff097431 */ /* 0x000fe400000001ff */
[----:B------:R-:W-:Y:S01]  /*1250*/  IMAD.MOV.U32 R0, RZ, RZ, R8 ;  /* 0x000000ffff007224 */ /* 0x000fe200078e0008 */
[----:B------:R-:W-:-:S04]  /*1260*/  MOV R8, R18 ;  /* 0x0000001200087202 */ /* 0x000fc80000000f00 */
[----:B------:R-:W-:Y:S05]  /*1270*/  RET.REL.NODEC R8 `(_ZN6caffe220SparseAdadeltaKernelIlN3c104HalfEEEvmmffPKT_PKfS7_PT0_S9_S9_) ;  /* 0xffffffec08607950 */ /* 0x000fea0003c3ffff */
.L_x_16:
        /* <DEDUP_REMOVED lines=16> */
.L_x_50:


//--------------------- .text._ZN6caffe220SparseAdadeltaKernelIlfEEvmmffPKT_PKfS5_PT0_S7_S7_ --------------------------
	.section	.text._ZN6caffe220SparseAdadeltaKernelIlfEEvmmffPKT_PKfS5_PT0_S7_S7_,"ax",@progbits
	.align	128
        .global         _ZN6caffe220SparseAdadeltaKernelIlfEEvmmffPKT_PKfS5_PT0_S7_S7_
        .type           _ZN6caffe220SparseAdadeltaKernelIlfEEvmmffPKT_PKfS5_PT0_S7_S7_,@function
        .size           _ZN6caffe220SparseAdadeltaKernelIlfEEvmmffPKT_PKfS5_PT0_S7_S7_,(.L_x_53 - _ZN6caffe220SparseAdadeltaKernelIlfEEvmmffPKT_PKfS5_PT0_S7_S7_)
        .other          _ZN6caffe220SparseAdadeltaKernelIlfEEvmmffPKT_PKfS5_PT0_S7_S7_,@"STO_CUDA_ENTRY STV_DEFAULT"
_ZN6caffe220SparseAdadeltaKernelIlfEEvmmffPKT_PKfS5_PT0_S7_S7_:
.text._ZN6caffe220SparseAdadeltaKernelIlfEEvmmffPKT_PKfS5_PT0_S7_S7_:
        /* <DEDUP_REMOVED lines=28> */
.L_x_24:
[----:B------:R-:W-:Y:S01]  /*01c0*/  LOP3.LUT R0, R5, UR8, RZ, 0xfc, !PT ;  /* 0x0000000805007c12 */ /* 0x000fe2000f8efcff */
[----:B------:R-:W-:Y:S03]  /*01d0*/  BSSY.RECONVERGENT B1, `(.L_x_18) ;  /* 0x0000023000017945 */ /* 0x000fe60003800200 */
[----:B------:R-:W-:-:S13]  /*01e0*/  ISETP.NE.U32.AND P0, PT, R0, RZ, PT ;  /* 0x000000ff0000720c */ /* 0x000fda0003f05070 */
[----:B--2---:R-:W-:Y:S05]  /*01f0*/  @!P0 BRA `(.L_x_19) ;  /* 0x0000000000248947 */ /* 0x004fea0003800000 */
[----:B------:R-:W-:-:S07]  /*0200*/  MOV R0, 0x220 ;  /* 0x0000022000007802 */ /* 0x000fce0000000f00 */
[----:B01---5:R-:W-:Y:S05]  /*0210*/  CALL.REL.NOINC `($__internal_4_$__cuda_sm20_div_u64) ;  /* 0x0000000400707944 */ /* 0x023fea0003c00000 */
[----:B------:R-:W-:Y:S01]  /*0220*/  IMAD.MOV.U32 R6, RZ, RZ, R8 ;  /* 0x000000ffff067224 */ /* 0x000fe200078e0008 */
[----:B------:R-:W-:Y:S02]  /*0230*/  MOV R7, R9 ;  /* 0x0000000900077202 */ /* 0x000fe40000000f00 */
[----:B------:R-:W-:-:S07]  /*0240*/  MOV R0, 0x260 ;  /* 0x0000026000007802 */ /* 0x000fce0000000f00 */
[----:B------:R-:W-:Y:S05]  /*0250*/  CALL.REL.NOINC `($__internal_5_$__cuda_sm20_rem_u64) ;  /* 0x0000000800787944 */ /* 0x000fea0003c00000 */
[----:B------:R-:W-:Y:S01]  /*0260*/  IMAD.MOV.U32 R8, RZ, RZ, R10 ;  /* 0x000000ffff087224 */ /* 0x000fe200078e000a */
[----:B------:R-:W-:Y:S01]  /*0270*/  MOV R9, R11 ;  /* 0x0000000b00097202 */ /* 0x000fe20000000f00 */
[----:B------:R-:W-:Y:S06]  /*0280*/  BRA `(.L_x_20) ;  /* 0x00000000005c7947 */ /* 0x000fec0003800000 */
.L_x_19:
        /* <DEDUP_REMOVED lines=23> */
.L_x_20:
[----:B01----:R-:W-:Y:S05]  /*0400*/  BSYNC.RECONVERGENT B1 ;  /* 0x0000000000017941 */ /* 0x003fea0003800200 */
.L_x_18:
[----:B------:R-:W-:-:S04]  /*0410*/  LEA R14, P0, R6, UR18, 0x3 ;  /* 0x00000012060e7c11 */ /* 0x000fc8000f8018ff */
[----:B------:R-:W-:-:S05]  /*0420*/  LEA.HI.X R15, R6, UR19, R7, 0x3, P0 ;  /* 0x00000013060f7c11 */ /* 0x000fca00080f1c07 */
[----:B------:R-:W2:Y:S01]  /*0430*/  LDG.E.64 R10, desc[UR6][R14.64] ;  /* 0x000000060e0a7981 */ /* 0x000ea2000c1e1b00 */
[----:B------:R-:W-:Y:S01]  /*0440*/  LEA R6, P0, R4, UR12, 0x2 ;  /* 0x0000000c04067c11 */ /* 0x000fe2000f8010ff */
[----:B--2---:R-:W-:Y:S02]  /*0450*/  IMAD R7, R11, UR24, RZ ;  /* 0x000000180b077c24 */ /* 0x004fe4000f8e02ff */
[----:B------:R-:W-:-:S04]  /*0460*/  IMAD.WIDE.U32 R8, R10, UR24, R8 ;  /* 0x000000180a087c25 */ /* 0x000fc8000f8e0008 */
[----:B------:R-:W-:Y:S01]  /*0470*/  IMAD R13, R10, UR25, R7 ;  /* 0x000000190a0d7c24 */ /* 0x000fe2000f8e0207 */
[----:B------:R-:W-:Y:S01]  /*0480*/  LEA.HI.X R7, R4, UR13, R5, 0x2, P0 ;  /* 0x0000000d04077c11 */ /* 0x000fe200080f1405 */
[----:B------:R-:W-:-:S03]  /*0490*/  IMAD.SHL.U32 R12, R8, 0x4, RZ ;  /* 0x00000004080c7824 */ /* 0x000fc600078e00ff */
[----:B------:R-:W-:Y:S01]  /*04a0*/  IADD3 R13, PT, PT, R9, R13, RZ ;  /* 0x0000000d090d7210 */ /* 0x000fe20007ffe0ff */
[----:B------:R-:W2:Y:S01]  /*04b0*/  LDG.E R0, desc[UR6][R6.64] ;  /* 0x0000000606007981 */ /* 0x000ea2000c1e1900 */
[----:B------:R-:W-:Y:S02]  /*04c0*/  IADD3 R10, P0, PT, R12, UR10, RZ ;  /* 0x0000000a0c0a7c10 */ /* 0x000fe4000ff1e0ff */
[----:B------:R-:W-:-:S04]  /*04d0*/  SHF.L.U64.HI R13, R8, 0x2, R13 ;  /* 0x00000002080d7819 */ /* 0x000fc8000001020d */
[----:B------:R-:W-:-:S05]  /*04e0*/  IADD3.X R11, PT, PT, R13, UR11, RZ, P0, !PT ;  /* 0x0000000b0d0b7c10 */ /* 0x000fca00087fe4ff */
[----:B------:R-:W3:Y:S01]  /*04f0*/  LDG.E R15, desc[UR6][R10.64] ;  /* 0x000000060a0f7981 */ /* 0x000ee2000c1e1900 */
[----:B------:R-:W-:Y:S01]  /*0500*/  IADD3 R8, P0, PT, R12, UR14, RZ ;  /* 0x0000000e0c087c10 */ /* 0x000fe2000ff1e0ff */
[----:B--2---:R-:W-:-:S04]  /*0510*/  FMUL R9, R3, R0 ;  /* 0x0000000003097220 */ /* 0x004fc80000400000 */
[----:B------:R-:W-:Y:S01]  /*0520*/  FMUL R0, R0, R9 ;  /* 0x0000000900007220 */ /* 0x000fe20000400000 */
[----:B------:R-:W-:-:S03]  /*0530*/  IADD3.X R9, PT, PT, R13, UR15, RZ, P0, !PT ;  /* 0x0000000f0d097c10 */ /* 0x000fc600087fe4ff */
[----:B---3--:R-:W-:-:S05]  /*0540*/  FFMA R15, R15, UR17, R0 ;  /* 0x000000110f0f7c23 */ /* 0x008fca0008000000 */
[----:B------:R0:W-:Y:S04]  /*0550*/  STG.E desc[UR6][R10.64], R15 ;  /* 0x0000000f0a007986 */ /* 0x0001e8000c101906 */
[----:B------:R-:W2:Y:S01]  /*0560*/  LDG.E R0, desc[UR6][R8.64] ;  /* 0x0000000608007981 */ /* 0x000ea2000c1e1900 */
[----:B------:R-:W-:Y:S01]  /*0570*/  BSSY.RECONVERGENT B1, `(.L_x_21) ;  /* 0x000000d000017945 */ /* 0x000fe20003800200 */
[----:B--2---:R-:W-:-:S04]  /*0580*/  FADD R17, R0, UR16 ;  /* 0x0000001000117e21 */ /* 0x004fc80008000000 */
[----:B------:R-:W-:Y:S01]  /*0590*/  VIADD R0, R17, 0xf3000000 ;  /* 0xf300000011007836 */ /* 0x000fe20000000000 */
[----:B------:R0:W1:Y:S04]  /*05a0*/  MUFU.RSQ R14, R17 ;  /* 0x00000011000e7308 */ /* 0x0000680000001400 */
[----:B------:R-:W-:-:S13]  /*05b0*/  ISETP.GT.U32.AND P0, PT, R0, 0x727fffff, PT ;  /* 0x727fffff0000780c */ /* 0x000fda0003f04070 */
[----:B01----:R-:W-:Y:S05]  /*05c0*/  @!P0 BRA `(.L_x_22) ;  /* 0x00000000000c8947 */ /* 0x003fea0003800000 */
[----:B------:R-:W-:-:S07]  /*05d0*/  MOV R19, 0x5f0 ;  /* 0x000005f000137802 */ /* 0x000fce0000000f00 */
[----:B-----5:R-:W-:Y:S05]  /*05e0*/  CALL.REL.NOINC `($__internal_6_$__cuda_sm20_sqrt_rn_f32_slowpath) ;  /* 0x00000008009c7944 */ /* 0x020fea0003c00000 */
[----:B------:R-:W-:Y:S05]  /*05f0*/  BRA `(.L_x_23) ;  /* 0x0000000000107947 */ /* 0x000fea0003800000 */
.L_x_22:
[----:B------:R-:W-:Y:S01]  /*0600*/  FMUL.FTZ R0, R17, R14 ;  /* 0x0000000e11007220 */ /* 0x000fe20000410000 */
[----:B------:R-:W-:-:S03]  /*0610*/  FMUL.FTZ R10, R14, 0.5 ;  /* 0x3f0000000e0a7820 */ /* 0x000fc60000410000 */
[----:B------:R-:W-:-:S04]  /*0620*/  FFMA R11, -R0, R0, R17 ;  /* 0x00000000000b7223 */ /* 0x000fc80000000111 */
[----:B------:R-:W-:-:S07]  /*0630*/  FFMA R0, R11, R10, R0 ;  /* 0x0000000a0b007223 */ /* 0x000fce0000000000 */
.L_x_23:
[----:B------:R-:W-:Y:S05]  /*0640*/  BSYNC.RECONVERGENT B1 ;  /* 0x0000000000017941 */ /* 0x000fea0003800200 */
.L_x_21:
[----:B------:R-:W-:Y:S01]  /*0650*/  IADD3 R10, P0, PT, R12, UR20, RZ ;  /* 0x000000140c0a7c10 */ /* 0x000fe2000ff1e0ff */
[----:B------:R-:W2:Y:S03]  /*0660*/  LDG.E R7, desc[UR6][R6.64] ;  /* 0x0000000606077981 */ /* 0x000ea6000c1e1900 */
[----:B------:R-:W-:-:S05]  /*0670*/  IADD3.X R11, PT, PT, R13, UR21, RZ, P0, !PT ;  /* 0x000000150d0b7c10 */ /* 0x000fca00087fe4ff */
[----:B------:R-:W3:Y:S01]  /*0680*/  LDG.E R17, desc[UR6][R10.64] ;  /* 0x000000060a117981 */ /* 0x000ee2000c1e1900 */
[----:B------:R-:W-:-:S05]  /*0690*/  FADD R15, R15, UR26 ;  /* 0x0000001a0f0f7e21 */ /* 0x000fca0008000000 */
[----:B------:R-:W-:-:S13]  /*06a0*/  FSETP.GEU.AND P0, PT, |R15|, 1.175494350822287508e-38, PT ;  /* 0x008000000f00780b */ /* 0x000fda0003f0e200 */
[----:B------:R-:W-:-:S04]  /*06b0*/  @!P0 FMUL R15, R15, 16777216 ;  /* 0x4b8000000f0f8820 */ /* 0x000fc80000400000 */
[----:B------:R-:W0:Y:S02]  /*06c0*/  MUFU.RSQ R13, R15 ;  /* 0x0000000f000d7308 */ /* 0x000e240000001400 */
[----:B0-----:R-:W-:-:S04]  /*06d0*/  @!P0 FMUL R13, R13, 4096 ;  /* 0x458000000d0d8820 */ /* 0x001fc80000400000 */
[----:B------:R-:W-:-:S04]  /*06e0*/  FMUL R0, R13, R0 ;  /* 0x000000000d007220 */ /* 0x000fc80000400000 */
[----:B--2---:R-:W-:-:S04]  /*06f0*/  FMUL R0, R0, R7 ;  /* 0x0000000700007220 */ /* 0x004fc80000400000 */
[----:B---3-5:R-:W-:-:S05]  /*0700*/  FFMA R17, R2, R0, R17 ;  /* 0x0000000002117223 */ /* 0x028fca0000000011 */
[----:B------:R2:W-:Y:S04]  /*0710*/  STG.E desc[UR6][R10.64], R17 ;  /* 0x000000110a007986 */ /* 0x0005e8000c101906 */
[----:B------:R-:W3:Y:S01]  /*0720*/  LDG.E R6, desc[UR6][R8.64] ;  /* 0x0000000608067981 */ /* 0x000ee2000c1e1900 */
[----:B------:R-:W-:-:S04]  /*0730*/  FMUL R7, R3, R0 ;  /* 0x0000000003077220 */ /* 0x000fc80000400000 */
[----:B------:R-:W-:Y:S01]  /*0740*/  FMUL R7, R0, R7 ;  /* 0x0000000700077220 */ /* 0x000fe20000400000 */
[----:B------:R-:W-:-:S04]  /*0750*/  IADD3 R4, P0, PT, R4, UR4, RZ ;  /* 0x0000000404047c10 */ /* 0x000fc8000ff1e0ff */
[----:B------:R-:W-:Y:S02]  /*0760*/  IADD3.X R5, PT, PT, RZ, R5, RZ, P0, !PT ;  /* 0x00000005ff057210 */ /* 0x000fe400007fe4ff */
[----:B------:R-:W-:-:S04]  /*0770*/  ISETP.GE.U32.AND P0, PT, R4, UR28, PT ;  /* 0x0000001c04007c0c */ /* 0x000fc8000bf06070 */
[----:B------:R-:W-:Y:S01]  /*0780*/  ISETP.GE.U32.AND.EX P0, PT, R5, UR29, PT, P0 ;  /* 0x0000001d05007c0c */ /* 0x000fe2000bf06100 */
[----:B---3--:R-:W-:-:S05]  /*0790*/  FFMA R7, R6, UR27, R7 ;  /* 0x0000001b06077c23 */ /* 0x008fca0008000007 */
[----:B------:R2:W-:Y:S07]  /*07a0*/  STG.E desc[UR6][R8.64], R7 ;  /* 0x0000000708007986 */ /* 0x0005ee000c101906 */
[----:B------:R-:W-:Y:S05]  /*07b0*/  @!P0 BRA `(.L_x_24) ;  /* 0xfffffff800808947 */ /* 0x000fea000383ffff */
[----:B------:R-:W-:Y:S05]  /*07c0*/  BSYNC.RECONVERGENT B0 ;  /* 0x0000000000007941 */ /* 0x000fea0003800200 */
.L_x_17:
[----:B------:R-:W-:Y:S05]  /*07d0*/  EXIT ;  /* 0x000000000000794d */ /* 0x000fea0003800000 */
        .weak           $__internal_4_$__cuda_sm20_div_u64
        .type           $__internal_4_$__cuda_sm20_div_u64,@function
        .size           $__internal_4_$__cuda_sm20_div_u64,($__internal_5_$__cuda_sm20_rem_u64 - $__internal_4_$__cuda_sm20_div_u64)
$__internal_4_$__cuda_sm20_div_u64:
        /* <DEDUP_REMOVED lines=69> */
[----:B------:R-:W-:Y:S06]  /*0c30*/  RET.REL.NODEC R6 `(_ZN6caffe220SparseAdadeltaKernelIlfEEvmmffPKT_PKfS5_PT0_S7_S7_) ;  /* 0xfffffff006f07950 */ /* 0x000fec0003c3ffff */
        .weak           $__internal_5_$__cuda_sm20_rem_u64
        .type           $__internal_5_$__cuda_sm20_rem_u64,@function
        .size           $__internal_5_$__cuda_sm20_rem_u64,($__internal_6_$__cuda_sm20_sqrt_rn_f32_slowpath - $__internal_5_$__cuda_sm20_rem_u64)
$__internal_5_$__cuda_sm20_rem_u64:
        /* <DEDUP_REMOVED lines=65> */
[----:B------:R-:W-:Y:S06]  /*1050*/  RET.REL.NODEC R8 `(_ZN6caffe220SparseAdadeltaKernelIlfEEvmmffPKT_PKfS5_PT0_S7_S7_) ;  /* 0xffffffec08e87950 */ /* 0x000fec0003c3ffff */
        .weak           $__internal_6_$__cuda_sm20_sqrt_rn_f32_slowpath
        .type           $__internal_6_$__cuda_sm20_sqrt_rn_f32_slowpath,@function
        .size           $__internal_6_$__cuda_sm20_sqrt_rn_f32_slowpath,(.L_x_53 - $__internal_6_$__cuda_sm20_sqrt_rn_f32_slowpath)
$__internal_6_$__cuda_sm20_sqrt_rn_f32_slowpath:
        /* <DEDUP_REMOVED lines=20> */
.L_x_25:
[----:B------:R-:W-:Y:S02]  /*11a0*/  HFMA2 R11, -RZ, RZ, 0, 0 ;  /* 0x00000000ff0b7431 */ /* 0x000fe400000001ff */
[----:B------:R-:W-:Y:S01]  /*11b0*/  IMAD.MOV.U32 R0, RZ, RZ, R10 ;  /* 0x000000ffff007224 */ /* 0x000fe200078e000a */
[----:B------:R-:W-:-:S04]  /*11c0*/  MOV R10, R19 ;  /* 0x00000013000a7202 */ /* 0x000fc80000000f00 */
[----:B------:R-:W-:Y:S05]  /*11d0*/  RET.REL.NODEC R10 `(_ZN6caffe220SparseAdadeltaKernelIlfEEvmmffPKT_PKfS5_PT0_S7_S7_) ;  /* 0xffffffec0a887950 */ /* 0x000fea0003c3ffff */
.L_x_26:
        /* <DEDUP_REMOVED lines=10> */
.L_x_53:


//--------------------- .text._ZN6caffe220SparseAdadeltaKernelIiN3c104HalfEEEvmmffPKT_PKfS7_PT0_S9_S9_ --------------------------
	.section	.text._ZN6caffe220SparseAdadeltaKernelIiN3c104HalfEEEvmmffPKT_PKfS7_PT0_S9_S9_,"ax",@progbits
	.align	128
        .global         _ZN6caffe220SparseAdadeltaKernelIiN3c104HalfEEEvmmffPKT_PKfS7_PT0_S9_S9_
        .type           _ZN6caffe220SparseAdadeltaKernelIiN3c104HalfEEEvmmffPKT_PKfS7_PT0_S9_S9_,@function
        .size           _ZN6caffe220SparseAdadeltaKernelIiN3c104HalfEEEvmmffPKT_PKfS7_PT0_S9_S9_,(.L_x_56 - _ZN6caffe220SparseAdadeltaKernelIiN3c104HalfEEEvmmffPKT_PKfS7_PT0_S9_S9_)
        .other          _ZN6caffe220SparseAdadeltaKernelIiN3c104HalfEEEvmmffPKT_PKfS7_PT0_S9_S9_,@"STO_CUDA_ENTRY STV_DEFAULT"
_ZN6caffe220SparseAdadeltaKernelIiN3c104HalfEEEvmmffPKT_PKfS7_PT0_S9_S9_:
.text._ZN6caffe220SparseAdadeltaKernelIiN3c104HalfEEEvmmffPKT_PKfS7_PT0_S9_S9_:
        /* <DEDUP_REMOVED lines=28> */
.L_x_34:
[----:B------:R-:W-:Y:S01]  /*01c0*/  LOP3.LUT R0, R5, UR8, RZ, 0xfc, !PT ;  /* 0x0000000805007c12 */ /* 0x000fe2000f8efcff */
[----:B------:R-:W-:Y:S03]  /*01d0*/  BSSY.RECONVERGENT B1, `(.L_x_28) ;  /* 0x0000023000017945 */ /* 0x000fe60003800200 */
[----:B------:R-:W-:-:S13]  /*01e0*/  ISETP.NE.U32.AND P0, PT, R0, RZ, PT ;  /* 0x000000ff0000720c */ /* 0x000fda0003f05070 */
[----:B--2---:R-:W-:Y:S05]  /*01f0*/  @!P0 BRA `(.L_x_29) ;  /* 0x0000000000248947 */ /* 0x004fea0003800000 */
[----:B------:R-:W-:-:S07]  /*0200*/  MOV R0, 0x220 ;  /* 0x0000022000007802 */ /* 0x000fce0000000f00 */
[----:B01---5:R-:W-:Y:S05]  /*0210*/  CALL.REL.NOINC `($__internal_7_$__cuda_sm20_div_u64) ;  /* 0x00000004009c7944 */ /* 0x023fea0003c00000 */
[----:B------:R-:W-:Y:S01]  /*0220*/  MOV R6, R8 ;  /* 0x0000000800067202 */ /* 0x000fe20000000f00 */
[----:B------:R-:W-:Y:S01]  /*0230*/  IMAD.MOV.U32 R7, RZ, RZ, R9 ;  /* 0x000000ffff077224 */ /* 0x000fe200078e0009 */
[----:B------:R-:W-:-:S07]  /*0240*/  MOV R0, 0x260 ;  /* 0x0000026000007802 */ /* 0x000fce0000000f00 */
[----:B------:R-:W-:Y:S05]  /*0250*/  CALL.REL.NOINC `($__internal_8_$__cuda_sm20_rem_u64) ;  /* 0x0000000800a47944 */ /* 0x000fea0003c00000 */
[----:B------:R-:W-:Y:S01]  /*0260*/  MOV R8, R10 ;  /* 0x0000000a00087202 */ /* 0x000fe20000000f00 */
[----:B------:R-:W-:Y:S01]  /*0270*/  IMAD.MOV.U32 R9, RZ, RZ, R11 ;  /* 0x000000ffff097224 */ /* 0x000fe200078e000b */
[----:B------:R-:W-:Y:S06]  /*0280*/  BRA `(.L_x_30) ;  /* 0x00000000005c7947 */ /* 0x000fec0003800000 */
.L_x_29:
[----:B------:R-:W2:Y:S08]  /*0290*/  I2F.U32.RP R0, UR9 ;  /* 0x0000000900007d06 */ /* 0x000eb00008209000 */
[----:B--2---:R-:W2:Y:S02]  /*02a0*/  MUFU.RCP R0, R0 ;  /* 0x0000000000007308 */ /* 0x004ea40000001000 */
[----:B--2---:R-:W-:-:S06]  /*02b0*/  IADD3 R6, PT, PT, R0, 0xffffffe, RZ ;  /* 0x0ffffffe00067810 */ /* 0x004fcc0007ffe0ff */
[----:B------:R2:W3:Y:S02]  /*02c0*/  F2I.FTZ.U32.TRUNC.NTZ R7, R6 ;  /* 0x0000000600077305 */ /* 0x0004e4000021f000 */
[----:B--2---:R-:W-:Y:S02]  /*02d0*/  HFMA2 R6, -RZ, RZ, 0, 0 ;  /* 0x00000000ff067431 */ /* 0x004fe400000001ff */
[----:B---3--:R-:W-:-:S04]  /*02e0*/  IMAD.MOV R9, RZ, RZ, -R7 ;  /* 0x000000ffff097224 */ /* 0x008fc800078e0a07 */
[----:B------:R-:W-:-:S04]  /*02f0*/  IMAD R9, R9, UR9, RZ ;  /* 0x0000000909097c24 */ /* 0x000fc8000f8e02ff */
[----:B------:R-:W-:-:S06]  /*0300*/  IMAD.HI.U32 R7, R7, R9, R6 ;  /* 0x0000000907077227 */ /* 0x000fcc00078e0006 */
[----:B------:R-:W-:-:S04]  /*0310*/  IMAD.HI.U32 R7, R7, R4, RZ ;  /* 0x0000000407077227 */ /* 0x000fc800078e00ff */
[----:B------:R-:W-:-:S04]  /*0320*/  IMAD.MOV R9, RZ, RZ, -R7 ;  /* 0x000000ffff097224 */ /* 0x000fc800078e0a07 */
[----:B------:R-:W-:Y:S01]  /*0330*/  IMAD R8, R9, UR9, R4 ;  /* 0x0000000909087c24 */ /* 0x000fe2000f8e0204 */
[----:B------:R-:W-:-:S04]  /*0340*/  LOP3.LUT R9, RZ, UR9, RZ, 0x33, !PT ;  /* 0x00000009ff097c12 */ /* 0x000fc8000f8e33ff */
[----:B------:R-:W-:-:S13]  /*0350*/  ISETP.GE.U32.AND P0, PT, R8, UR9, PT ;  /* 0x0000000908007c0c */ /* 0x000fda000bf06070 */
[----:B------:R-:W-:Y:S01]  /*0360*/  @P0 IADD3 R8, PT, PT, R8, -UR9, RZ ;  /* 0x8000000908080c10 */ /* 0x000fe2000fffe0ff */
[----:B------:R-:W-:Y:S01]  /*0370*/  @P0 VIADD R7, R7, 0x1 ;  /* 0x0000000107070836 */ /* 0x000fe20000000000 */
[----:B------:R-:W-:Y:S02]  /*0380*/  ISETP.NE.U32.AND P0, PT, RZ, UR9, PT ;  /* 0x00000009ff007c0c */ /* 0x000fe4000bf05070 */
[----:B------:R-:W-:-:S13]  /*0390*/  ISETP.GE.U32.AND P1, PT, R8, UR9, PT ;  /* 0x0000000908007c0c */ /* 0x000fda000bf26070 */
[----:B------:R-:W-:Y:S01]  /*03a0*/  @P1 VIADD R8, R8, -UR9 ;  /* 0x8000000908081c36 */ /* 0x000fe20008000000 */
[----:B------:R-:W-:-:S04]  /*03b0*/  @P1 IADD3 R7, PT, PT, R7, 0x1, RZ ;  /* 0x0000000107071810 */ /* 0x000fc80007ffe0ff */
[C---:B------:R-:W-:Y:S02]  /*03c0*/  SEL R6, R9.reuse, R7, !P0 ;  /* 0x0000000709067207 */ /* 0x040fe40004000000 */
[----:B------:R-:W-:Y:S01]  /*03d0*/  SEL R8, R9, R8, !P0 ;  /* 0x0000000809087207 */ /* 0x000fe20004000000 */
[----:B------:R-:W-:Y:S01]  /*03e0*/  IMAD.MOV.U32 R9, RZ, RZ, RZ ;  /* 0x000000ffff097224 */ /* 0x000fe200078e00ff */
[----:B------:R-:W-:-:S07]  /*03f0*/  MOV R7, RZ ;  /* 0x000000ff00077202 */ /* 0x000fce0000000f00 */
.L_x_30:
[----:B01----:R-:W-:Y:S05]  /*0400*/  BSYNC.RECONVERGENT B1 ;  /* 0x0000000000017941 */ /* 0x003fea0003800200 */
.L_x_28:
[----:B------:R-:W-:-:S04]  /*0410*/  LEA R10, P0, R6, UR18, 0x2 ;  /* 0x00000012060a7c11 */ /* 0x000fc8000f8010ff */
[----:B------:R-:W-:-:S06]  /*0420*/  LEA.HI.X R11, R6, UR19, R7, 0x2, P0 ;  /* 0x00000013060b7c11 */ /* 0x000fcc00080f1407 */
[----:B------:R-:W2:Y:S01]  /*0430*/  LDG.E R11, desc[UR6][R10.64] ;  /* 0x000000060a0b7981 */ /* 0x000ea2000c1e1900 */
[----:B------:R-:W-:Y:S01]  /*0440*/  MOV R14, R8 ;  /* 0x00000008000e7202 */ /* 0x000fe20000000f00 */
[----:B------:R-:W-:Y:S01]  /*0450*/  IMAD.MOV.U32 R15, RZ, RZ, R9 ;  /* 0x000000ffff0f7224 */ /* 0x000fe200078e0009 */
[----:B------:R-:W-:-:S04]  /*0460*/  LEA R6, P1, R4, UR12, 0x2 ;  /* 0x0000000c04067c11 */ /* 0x000fc8000f8210ff */
[----:B------:R-:W-:-:S05]  /*0470*/  LEA.HI.X R7, R4, UR13, R5, 0x2, P1 ;  /* 0x0000000d04077c11 */ /* 0x000fca00088f1405 */
[----:B------:R-:W3:Y:S01]  /*0480*/  LDG.E R10, desc[UR6][R6.64] ;  /* 0x00000006060a7981 */ /* 0x000ee2000c1e1900 */
[----:B--2---:R-:W-:Y:S01]  /*0490*/  SHF.R.S32.HI R0, RZ, 0x1f, R11 ;  /* 0x0000001fff007819 */ /* 0x004fe2000001140b */
[----:B------:R-:W-:-:S04]  /*04a0*/  IMAD.WIDE.U32 R14, R11, UR24, R14 ;  /* 0x000000180b0e7c25 */ /* 0x000fc8000f8e000e */
[----:B------:R-:W-:Y:S01]  /*04b0*/  IMAD R0, R0, UR24, RZ ;  /* 0x0000001800007c24 */ /* 0x000fe2000f8e02ff */
[----:B------:R-:W-:-:S03]  /*04c0*/  SHF.L.U32 R12, R14, 0x1, RZ ;  /* 0x000000010e0c7819 */ /* 0x000fc600000006ff */
[----:B------:R-:W-:Y:S01]  /*04d0*/  IMAD R13, R11, UR25, R0 ;  /* 0x000000190b0d7c24 */ /* 0x000fe2000f8e0200 */
[----:B------:R-:W-:-:S03]  /*04e0*/  IADD3 R8, P0, PT, R12, UR10, RZ ;  /* 0x0000000a0c087c10 */ /* 0x000fc6000ff1e0ff */
[----:B------:R-:W-:-:S05]  /*04f0*/  IMAD.IADD R13, R15, 0x1, R13 ;  /* 0x000000010f0d7824 */ /* 0x000fca00078e020d */
[----:B------:R-:W-:-:S04]  /*0500*/  SHF.L.U64.HI R13, R14, 0x1, R13 ;  /* 0x000000010e0d7819 */ /* 0x000fc8000001020d */
[----:B------:R-:W-:-:S05]  /*0510*/  IADD3.X R9, PT, PT, R13, UR11, RZ, P0, !PT ;  /* 0x0000000b0d097c10 */ /* 0x000fca00087fe4ff */
[----:B------:R-:W2:Y:S01]  /*0520*/  LDG.E.U16 R0, desc[UR6][R8.64] ;  /* 0x0000000608007981 */ /* 0x000ea2000c1e1500 */
[----:B---3--:R-:W-:-:S04]  /*0530*/  FMUL R11, R3, R10 ;  /* 0x0000000a030b7220 */ /* 0x008fc80000400000 */
[----:B------:R-:W-:Y:S01]  /*0540*/  FMUL R11, R10, R11 ;  /* 0x0000000b0a0b7220 */ /* 0x000fe20000400000 */
[----:B------:R-:W-:Y:S01]  /*0550*/  IADD3 R10, P0, PT, R12, UR14, RZ ;  /* 0x0000000e0c0a7c10 */ /* 0x000fe2000ff1e0ff */
[----:B--2---:R-:W-:-:S05]  /*0560*/  HADD2.F32 R0, -RZ, R0.H0_H0 ;  /* 0x20000000ff007230 */ /* 0x004fca0000004100 */
[----:B------:R-:W-:-:S05]  /*0570*/  FFMA R14, R0, UR17, R11 ;  /* 0x00000011000e7c23 */ /* 0x000fca000800000b */
[----:B------:R-:W-:Y:S02]  /*0580*/  F2FP.F16.F32.PACK_AB R0, RZ, R14 ;  /* 0x0000000eff00723e */ /* 0x000fe400000000ff */
[----:B------:R-:W-:Y:S02]  /*0590*/  IADD3.X R11, PT, PT, R13, UR15, RZ, P0, !PT ;  /* 0x0000000f0d0b7c10 */ /* 0x000fe400087fe4ff */
[----:B------:R-:W-:-:S05]  /*05a0*/  PRMT R17, R0, 0x7610, R17 ;  /* 0x0000761000117816 */ /* 0x000fca0000000011 */
[----:B------:R0:W-:Y:S04]  /*05b0*/  STG.E.U16 desc[UR6][R8.64], R17 ;  /* 0x0000001108007986 */ /* 0x0001e8000c101506 */
[----:B------:R-:W2:Y:S01]  /*05c0*/  LDG.E.U16 R0, desc[UR6][R10.64] ;  /* 0x000000060a007981 */ /* 0x000ea2000c1e1500 */
[----:B------:R-:W-:Y:S01]  /*05d0*/  BSSY.RECONVERGENT B1, `(.L_x_31) ;  /* 0x000000e000017945 */ /* 0x000fe20003800200 */
[----:B--2---:R-:W-:-:S05]  /*05e0*/  HADD2.F32 R0, -RZ, R0.H0_H0 ;  /* 0x20000000ff007230 */ /* 0x004fca0000004100 */
[----:B------:R-:W-:-:S05]  /*05f0*/  FADD R15, R0, UR16 ;  /* 0x00000010000f7e21 */ /* 0x000fca0008000000 */
[----:B------:R-:W-:Y:S01]  /*0600*/  IADD3 R0, PT, PT, R15, -0xd000000, RZ ;  /* 0xf30000000f007810 */ /* 0x000fe20007ffe0ff */
[----:B------:R0:W1:Y:S03]  /*0610*/  MUFU.RSQ R16, R15 ;  /* 0x0000000f00107308 */ /* 0x0000660000001400 */
[----:B------:R-:W-:-:S13]  /*0620*/  ISETP.GT.U32.AND P0, PT, R0, 0x727fffff, PT ;  /* 0x727fffff0000780c */ /* 0x000fda0003f04070 */
[----:B0-----:R-:W-:Y:S05]  /*0630*/  @!P0 BRA `(.L_x_32) ;  /* 0x00000000000c8947 */ /* 0x001fea0003800000 */
[----:B------:R-:W-:-:S07]  /*0640*/  MOV R18, 0x660 ;  /* 0x0000066000127802 */ /* 0x000fce0000000f00 */
[----:B-1---5:R-:W-:Y:S05]  /*0650*/  CALL.REL.NOINC `($__internal_9_$__cuda_sm20_sqrt_rn_f32_slowpath) ;  /* 0x0000000800ac7944 */ /* 0x022fea0003c00000 */
[----:B------:R-:W-:Y:S05]  /*0660*/  BRA `(.L_x_33) ;  /* 0x0000000000107947 */ /* 0x000fea0003800000 */
.L_x_32:
[----:B-1----:R-:W-:Y:S01]  /*0670*/  FMUL.FTZ R0, R15, R16 ;  /* 0x000000100f007220 */ /* 0x002fe20000410000 */
[----:B------:R-:W-:-:S03]  /*0680*/  FMUL.FTZ R8, R16, 0.5 ;  /* 0x3f00000010087820 */ /* 0x000fc60000410000 */
[----:B------:R-:W-:-:S04]  /*0690*/  FFMA R9, -R0, R0, R15 ;  /* 0x0000000000097223 */ /* 0x000fc8000000010f */
[----:B------:R-:W-:-:S07]  /*06a0*/  FFMA R0, R9, R8, R0 ;  /* 0x0000000809007223 */ /* 0x000fce0000000000 */
.L_x_33:
[----:B------:R-:W-:Y:S05]  /*06b0*/  BSYNC.RECONVERGENT B1 ;  /* 0x0000000000017941 */ /* 0x000fea0003800200 */
.L_x_31:
        /* <DEDUP_REMOVED lines=17> */
[----:B------:R-:W-:-:S05]  /*07d0*/  IADD3 R4, P0, PT, R4, UR4, RZ ;  /* 0x0000000404047c10 */ /* 0x000fca000ff1e0ff */
[----:B------:R-:W-:Y:S01]  /*07e0*/  IMAD.X R5, RZ, RZ, R5, P0 ;  /* 0x000000ffff057224 */ /* 0x000fe200000e0605 */
        /* <DEDUP_REMOVED lines=9> */
.L_x_27:
[----:B------:R-:W-:Y:S05]  /*0880*/  EXIT ;  /* 0x000000000000794d */ /* 0x000fea0003800000 */
        .weak           $__internal_7_$__cuda_sm20_div_u64
        .type           $__internal_7_$__cuda_sm20_div_u64,@function
        .size           $__internal_7_$__cuda_sm20_div_u64,($__internal_8_$__cuda_sm20_rem_u64 - $__internal_7_$__cuda_sm20_div_u64)
$__internal_7_$__cuda_sm20_div_u64:
        /* <DEDUP_REMOVED lines=46> */
[CC--:B------:R-:W-:Y:S02]  /*0b70*/  ISETP.GE.U32.AND P0, PT, R15.reuse, R6.reuse, PT ;  /* 0x000000060f00720c */ /* 0x0c0fe40003f06070 */
[----:B------:R-:W-:Y:S01]  /*0b80*/  IADD3 R9, P2, PT, R15, -R6, RZ ;  /* 0x800000060f097210 */ /* 0x000fe20007f5e0ff */
[----:B------:R-:W-:Y:S01]  /*0b90*/  IMAD.X R14, R5, 0x1, ~R8, P1 ;  /* 0x00000001050e7824 */ /* 0x000fe200008e0e08 */
[----:B------:R-:W-:-:S04]  /*0ba0*/  IADD3 R8, P1, PT, R11, 0x1, RZ ;  /* 0x000000010b087810 */ /* 0x000fc80007f3e0ff */
[CC--:B------:R-:W-:Y:S01]  /*0bb0*/  ISETP.GE.U32.AND.EX P0, PT, R14.reuse, R7.reuse, PT, P0 ;  /* 0x000000070e00720c */ /* 0x0c0fe20003f06100 */
[----:B------:R-:W-:Y:S01]  /*0bc0*/  IMAD.X R10, RZ, RZ, R13, P1 ;  /* 0x000000ffff0a7224 */ /* 0x000fe200008e060d */
[----:B------:R-:W-:Y:S02]  /*0bd0*/  IADD3.X R12, PT, PT, R14, ~R7, RZ, P2, !PT ;  /* 0x800000070e0c7210 */ /* 0x000fe400017fe4ff */
[----:B------:R-:W-:Y:S02]  /*0be0*/  SEL R9, R9, R15, P0 ;  /* 0x0000000f09097207 */ /* 0x000fe40000000000 */
[----:B------:R-:W-:Y:S02]  /*0bf0*/  SEL R11, R8, R11, P0 ;  /* 0x0000000b080b7207 */ /* 0x000fe40000000000 */
[----:B------:R-:W-:Y:S02]  /*0c00*/  SEL R12, R12, R14, P0 ;  /* 0x0000000e0c0c7207 */ /* 0x000fe40000000000 */
[----:B------:R-:W-:-:S02]  /*0c10*/  SEL R10, R10, R13, P0 ;  /* 0x0000000d0a0a7207 */ /* 0x000fc40000000000 */
[----:B------:R-:W-:Y:S02]  /*0c20*/  ISETP.GE.U32.AND P0, PT, R9, R6, PT ;  /* 0x000000060900720c */ /* 0x000fe40003f06070 */
[----:B------:R-:W-:Y:S02]  /*0c30*/  IADD3 R8, P2, PT, R11, 0x1, RZ ;  /* 0x000000010b087810 */ /* 0x000fe40007f5e0ff */
[----:B------:R-:W-:Y:S01]  /*0c40*/  ISETP.NE.U32.AND P1, PT, R6, RZ, PT ;  /* 0x000000ff0600720c */ /* 0x000fe20003f25070 */
[----:B------:R-:W-:Y:S01]  /*0c50*/  IMAD.MOV.U32 R6, RZ, RZ, R0 ;  /* 0x000000ffff067224 */ /* 0x000fe200078e0000 */
[----:B------:R-:W-:Y:S02]  /*0c60*/  ISETP.GE.U32.AND.EX P0, PT, R12, R7, PT, P0 ;  /* 0x000000070c00720c */ /* 0x000fe40003f06100 */
[----:B------:R-:W-:Y:S02]  /*0c70*/  IADD3.X R9, PT, PT, RZ, R10, RZ, P2, !PT ;  /* 0x0000000aff097210 */ /* 0x000fe400017fe4ff */
[----:B------:R-:W-:-:S02]  /*0c80*/  ISETP.NE.AND.EX P1, PT, R7, RZ, PT, P1 ;  /* 0x000000ff0700720c */ /* 0x000fc40003f25310 */
[----:B------:R-:W-:Y:S02]  /*0c90*/  MOV R7, 0x0 ;  /* 0x0000000000077802 */ /* 0x000fe40000000f00 */
[----:B------:R-:W-:Y:S02]  /*0ca0*/  SEL R8, R8, R11, P0 ;  /* 0x0000000b08087207 */ /* 0x000fe40000000000 */
[----:B------:R-:W-:Y:S02]  /*0cb0*/  SEL R9, R9, R10, P0 ;  /* 0x0000000a09097207 */ /* 0x000fe40000000000 */
[----:B------:R-:W-:Y:S02]  /*0cc0*/  SEL R8, R8, 0xffffffff, P1 ;  /* 0xffffffff08087807 */ /* 0x000fe40000800000 */
[----:B------:R-:W-:Y:S01]  /*0cd0*/  SEL R9, R9, 0xffffffff, P1 ;  /* 0xffffffff09097807 */ /* 0x000fe20000800000 */
[----:B------:R-:W-:Y:S06]  /*0ce0*/  RET.REL.NODEC R6 `(_ZN6caffe220SparseAdadeltaKernelIiN3c104HalfEEEvmmffPKT_PKfS7_PT0_S9_S9_) ;  /* 0xfffffff006c47950 */ /* 0x000fec0003c3ffff */
        .weak           $__internal_8_$__cuda_sm20_rem_u64
        .type           $__internal_8_$__cuda_sm20_rem_u64,@function
        .size           $__internal_8_$__cuda_sm20_rem_u64,($__internal_9_$__cuda_sm20_sqrt_rn_f32_slowpath - $__internal_8_$__cuda_sm20_rem_u64)
$__internal_8_$__cuda_sm20_rem_u64:
        /* <DEDUP_REMOVED lines=42> */
[----:B------:R-:W-:Y:S02]  /*0f90*/  IMAD.X R15, RZ, RZ, R12, P1 ;  /* 0x000000ffff0f7224 */ /* 0x000fe400008e060c */
[----:B------:R-:W-:Y:S01]  /*0fa0*/  IMAD R13, R13, R9, R11 ;  /* 0x000000090d0d7224 */ /* 0x000fe200078e020b */
[----:B------:R-:W-:-:S03]  /*0fb0*/  IADD3 R11, P1, PT, -R10, R4, RZ ;  /* 0x000000040a0b7210 */ /* 0x000fc60007f3e1ff */
[-C--:B------:R-:W-:Y:S01]  /*0fc0*/  IMAD R10, R15, R8.reuse, R13 ;  /* 0x000000080f0a7224 */ /* 0x080fe200078e020d */
[----:B------:R-:W-:-:S04]  /*0fd0*/  ISETP.GE.U32.AND P0, PT, R11, R8, PT ;  /* 0x000000080b00720c */ /* 0x000fc80003f06070 */
[----:B------:R-:W-:Y:S02]  /*0fe0*/  IADD3.X R10, PT, PT, ~R10, R5, RZ, P1, !PT ;  /* 0x000000050a0a7210 */ /* 0x000fe40000ffe5ff */
[----:B------:R-:W-:Y:S02]  /*0ff0*/  IADD3 R13, P1, PT, R11, -R8, RZ ;  /* 0x800000080b0d7210 */ /* 0x000fe40007f3e0ff */
[----:B------:R-:W-:-:S03]  /*1000*/  ISETP.GE.U32.AND.EX P0, PT, R10, R9, PT, P0 ;  /* 0x000000090a00720c */ /* 0x000fc60003f06100 */
[----:B------:R-:W-:Y:S01]  /*1010*/  IMAD.X R12, R10, 0x1, ~R9, P1 ;  /* 0x000000010a0c7824 */ /* 0x000fe200008e0e09 */
[----:B------:R-:W-:Y:S02]  /*1020*/  SEL R13, R13, R11, P0 ;  /* 0x0000000b0d0d7207 */ /* 0x000fe40000000000 */
[----:B------:R-:W-:Y:S02]  /*1030*/  ISETP.NE.U32.AND P1, PT, R8, RZ, PT ;  /* 0x000000ff0800720c */ /* 0x000fe40003f25070 */
[----:B------:R-:W-:Y:S02]  /*1040*/  SEL R12, R12, R10, P0 ;  /* 0x0000000a0c0c7207 */ /* 0x000fe40000000000 */
[CC--:B------:R-:W-:Y:S02]  /*1050*/  ISETP.GE.U32.AND P0, PT, R13.reuse, R8.reuse, PT ;  /* 0x000000080d00720c */ /* 0x0c0fe40003f06070 */
[----:B------:R-:W-:Y:S01]  /*1060*/  IADD3 R10, P2, PT, R13, -R8, RZ ;  /* 0x800000080d0a7210 */ /* 0x000fe20007f5e0ff */
[----:B------:R-:W-:Y:S01]  /*1070*/  IMAD.MOV.U32 R8, RZ, RZ, R0 ;  /* 0x000000ffff087224 */ /* 0x000fe200078e0000 */
[----:B------:R-:W-:-:S02]  /*1080*/  ISETP.GE.U32.AND.EX P0, PT, R12, R9, PT, P0 ;  /* 0x000000090c00720c */ /* 0x000fc40003f06100 */
[----:B------:R-:W-:Y:S02]  /*1090*/  IADD3.X R11, PT, PT, R12, ~R9, RZ, P2, !PT ;  /* 0x800000090c0b7210 */ /* 0x000fe400017fe4ff */
[----:B------:R-:W-:Y:S01]  /*10a0*/  ISETP.NE.AND.EX P1, PT, R9, RZ, PT, P1 ;  /* 0x000000ff0900720c */ /* 0x000fe20003f25310 */
[----:B------:R-:W-:Y:S01]  /*10b0*/  HFMA2 R9, -RZ, RZ, 0, 0 ;  /* 0x00000000ff097431 */ /* 0x000fe200000001ff */
[----:B------:R-:W-:Y:S02]  /*10c0*/  SEL R10, R10, R13, P0 ;  /* 0x0000000d0a0a7207 */ /* 0x000fe40000000000 */
[----:B------:R-:W-:Y:S02]  /*10d0*/  SEL R11, R11, R12, P0 ;  /* 0x0000000c0b0b7207 */ /* 0x000fe40000000000 */
[----:B------:R-:W-:Y:S02]  /*10e0*/  SEL R10, R10, 0xffffffff, P1 ;  /* 0xffffffff0a0a7807 */ /* 0x000fe40000800000 */
[----:B------:R-:W-:Y:S01]  /*10f0*/  SEL R11, R11, 0xffffffff, P1 ;  /* 0xffffffff0b0b7807 */ /* 0x000fe20000800000 */
[----:B------:R-:W-:Y:S06]  /*1100*/  RET.REL.NODEC R8 `(_ZN6caffe220SparseAdadeltaKernelIiN3c104HalfEEEvmmffPKT_PKfS7_PT0_S9_S9_) ;  /* 0xffffffec08bc7950 */ /* 0x000fec0003c3ffff */
        .weak           $__internal_9_$__cuda_sm20_sqrt_rn_f32_slowpath
        .type           $__internal_9_$__cuda_sm20_sqrt_rn_f32_slowpath,@function
        .size           $__internal_9_$__cuda_sm20_sqrt_rn_f32_slowpath,(.L_x_56 - $__internal_9_$__cuda_sm20_sqrt_rn_f32_slowpath)
$__internal_9_$__cuda_sm20_sqrt_rn_f32_slowpath:
[----:B------:R-:W-:-:S13]  /*1110*/  LOP3.LUT P0, RZ, R15, 0x7fffffff, RZ, 0xc0, !PT ;  /* 0x7fffffff0fff7812 */ /* 0x000fda000780c0ff */
[----:B------:R-:W-:Y:S01]  /*1120*/  @!P0 IMAD.MOV.U32 R8, RZ, RZ, R15 ;  /* 0x000000ffff088224 */ /* 0x000fe200078e000f */
[----:B------:R-:W-:Y:S06]  /*1130*/  @!P0 BRA `(.L_x_35) ;  /* 0x0000000000448947 */ /* 0x000fec0003800000 */
[----:B------:R-:W-:Y:S02]  /*1140*/  FSETP.GEU.FTZ.AND P0, PT, R15, RZ, PT ;  /* 0x000000ff0f00720b */ /* 0x000fe40003f1e000 */
[----:B------:R-:W-:-:S11]  /*1150*/  MOV R0, R15 ;  /* 0x0000000f00007202 */ /* 0x000fd60000000f00 */
[----:B------:R-:W-:Y:S01]  /*1160*/  @!P0 IMAD.MOV.U32 R8, RZ, RZ, 0x7fffffff ;  /* 0x7fffffffff088424 */ /* 0x000fe200078e00ff */
        /* <DEDUP_REMOVED lines=14> */
.L_x_35:
[----:B------:R-:W-:Y:S01]  /*1250*/  IMAD.MOV.U32 R0, RZ, RZ, R8 ;  /* 0x000000ffff007224 */ /* 0x000fe200078e0008 */
[----:B------:R-:W-:Y:S01]  /*1260*/  MOV R8, R18 ;  /* 0x0000001200087202 */ /* 0x000fe20000000f00 */
[----:B------:R-:W-:-:S04]  /*1270*/  IMAD.MOV.U32 R9, RZ, RZ, 0x0 ;  /* 0x00000000ff097424 */ /* 0x000fc800078e00ff */
[----:B------:R-:W-:Y:S05]  /*1280*/  RET.REL.NODEC R8 `(_ZN6caffe220SparseAdadeltaKernelIiN3c104HalfEEEvmmffPKT_PKfS7_PT0_S9_S9_) ;  /* 0xffffffec085c7950 */ /* 0x000fea0003c3ffff */
.L_x_36:
        /* <DEDUP_REMOVED lines=15> */
.L_x_56:


//--------------------- .text._ZN6caffe220SparseAdadeltaKernelIifEEvmmffPKT_PKfS5_PT0_S7_S7_ --------------------------
	.section	.text._ZN6caffe220SparseAdadeltaKernelIifEEvmmffPKT_PKfS5_PT0_S7_S7_,"ax",@progbits
	.align	128
        .global         _ZN6caffe220SparseAdadeltaKernelIifEEvmmffPKT_PKfS5_PT0_S7_S7_
        .type           _ZN6caffe220SparseAdadeltaKernelIifEEvmmffPKT_PKfS5_PT0_S7_S7_,@function
        .size           _ZN6caffe220SparseAdadeltaKernelIifEEvmmffPKT_PKfS5_PT0_S7_S7_,(.L_x_59 - _ZN6caffe220SparseAdadeltaKernelIifEEvmmffPKT_PKfS5_PT0_S7_S7_)
        .other          _ZN6caffe220SparseAdadeltaKernelIifEEvmmffPKT_PKfS5_PT0_S7_S7_,@"STO_CUDA_ENTRY STV_DEFAULT"
_ZN6caffe220SparseAdadeltaKernelIifEEvmmffPKT_PKfS5_PT0_S7_S7_:
.text._ZN6caffe220SparseAdadeltaKernelIifEEvmmffPKT_PKfS5_PT0_S7_S7_:
        /* <DEDUP_REMOVED lines=28> */
.L_x_44:
[----:B------:R-:W-:Y:S01]  /*01c0*/  LOP3.LUT R0, R5, UR8, RZ, 0xfc, !PT ;  /* 0x0000000805007c12 */ /* 0x000fe2000f8efcff */
[----:B------:R-:W-:Y:S03]  /*01d0*/  BSSY.RECONVERGENT B1, `(.L_x_38) ;  /* 0x0000023000017945 */ /* 0x000fe60003800200 */
[----:B------:R-:W-:-:S13]  /*01e0*/  ISETP.NE.U32.AND P0, PT, R0, RZ, PT ;  /* 0x000000ff0000720c */ /* 0x000fda0003f05070 */
[----:B--2---:R-:W-:Y:S05]  /*01f0*/  @!P0 BRA `(.L_x_39) ;  /* 0x0000000000248947 */ /* 0x004fea0003800000 */
[----:B------:R-:W-:-:S07]  /*0200*/  MOV R0, 0x220 ;  /* 0x0000022000007802 */ /* 0x000fce0000000f00 */
[----:B01---5:R-:W-:Y:S05]  /*0210*/  CALL.REL.NOINC `($__internal_10_$__cuda_sm20_div_u64) ;  /* 0x0000000400747944 */ /* 0x023fea0003c00000 */
[----:B------:R-:W-:Y:S01]  /*0220*/  MOV R6, R8 ;  /* 0x0000000800067202 */ /* 0x000fe20000000f00 */
[----:B------:R-:W-:Y:S01]  /*0230*/  IMAD.MOV.U32 R7, RZ, RZ, R9 ;  /* 0x000000ffff077224 */ /* 0x000fe200078e0009 */
[----:B------:R-:W-:-:S07]  /*0240*/  MOV R0, 0x260 ;  /* 0x0000026000007802 */ /* 0x000fce0000000f00 */
[----:B------:R-:W-:Y:S05]  /*0250*/  CALL.REL.NOINC `($__internal_11_$__cuda_sm20_rem_u64) ;  /* 0x00000008007c7944 */ /* 0x000fea0003c00000 */
[----:B------:R-:W-:Y:S01]  /*0260*/  MOV R8, R10 ;  /* 0x0000000a00087202 */ /* 0x000fe20000000f00 */
[----:B------:R-:W-:Y:S01]  /*0270*/  IMAD.MOV.U32 R9, RZ, RZ, R11 ;  /* 0x000000ffff097224 */ /* 0x000fe200078e000b */
[----:B------:R-:W-:Y:S06]  /*0280*/  BRA `(.L_x_40) ;  /* 0x00000000005c7947 */ /* 0x000fec0003800000 */
.L_x_39:
        /* <DEDUP_REMOVED lines=23> */
.L_x_40:
[----:B01----:R-:W-:Y:S05]  /*0400*/  BSYNC.RECONVERGENT B1 ;  /* 0x0000000000017941 */ /* 0x003fea0003800200 */
.L_x_38:
[----:B------:R-:W-:-:S04]  /*0410*/  LEA R14, P0, R6, UR18, 0x2 ;  /* 0x00000012060e7c11 */ /* 0x000fc8000f8010ff */
[----:B------:R-:W-:-:S06]  /*0420*/  LEA.HI.X R15, R6, UR19, R7, 0x2, P0 ;  /* 0x00000013060f7c11 */ /* 0x000fcc00080f1407 */
[----:B------:R-:W2:Y:S01]  /*0430*/  LDG.E R15, desc[UR6][R14.64] ;  /* 0x000000060e0f7981 */ /* 0x000ea2000c1e1900 */
[----:B------:R-:W-:-:S04]  /*0440*/  LEA R6, P0, R4, UR12, 0x2 ;  /* 0x0000000c04067c11 */ /* 0x000fc8000f8010ff */
[----:B------:R-:W-:Y:S02]  /*0450*/  LEA.HI.X R7, R4, UR13, R5, 0x2, P0 ;  /* 0x0000000d04077c11 */ /* 0x000fe400080f1405 */
[----:B--2---:R-:W-:Y:S01]  /*0460*/  SHF.R.S32.HI R0, RZ, 0x1f, R15 ;  /* 0x0000001fff007819 */ /* 0x004fe2000001140f */
[----:B------:R-:W-:-:S04]  /*0470*/  IMAD.WIDE.U32 R8, R15, UR24, R8 ;  /* 0x000000180f087c25 */ /* 0x000fc8000f8e0008 */
[----:B------:R-:W-:Y:S01]  /*0480*/  IMAD R0, R0, UR24, RZ ;  /* 0x0000001800007c24 */ /* 0x000fe2000f8e02ff */
[----:B------:R-:W-:-:S03]  /*0490*/  SHF.L.U32 R12, R8, 0x2, RZ ;  /* 0x00000002080c7819 */ /* 0x000fc600000006ff */
[----:B------:R-:W-:Y:S01]  /*04a0*/  IMAD R13, R15, UR25, R0 ;  /* 0x000000190f0d7c24 */ /* 0x000fe2000f8e0200 */
[----:B------:R-:W-:Y:S01]  /*04b0*/  IADD3 R10, P0, PT, R12, UR10, RZ ;  /* 0x0000000a0c0a7c10 */ /* 0x000fe2000ff1e0ff */
[----:B------:R-:W2:Y:S02]  /*04c0*/  LDG.E R0, desc[UR6][R6.64] ;  /* 0x0000000606007981 */ /* 0x000ea4000c1e1900 */
[----:B------:R-:W-:-:S05]  /*04d0*/  IMAD.IADD R13, R9, 0x1, R13 ;  /* 0x00000001090d7824 */ /* 0x000fca00078e020d */
        /* <DEDUP_REMOVED lines=11> */
[----:B--2---:R-:W-:-:S05]  /*0590*/  FADD R17, R0, UR16 ;  /* 0x0000001000117e21 */ /* 0x004fca0008000000 */
[----:B------:R-:W-:Y:S01]  /*05a0*/  IADD3 R0, PT, PT, R17, -0xd000000, RZ ;  /* 0xf300000011007810 */ /* 0x000fe20007ffe0ff */
[----:B------:R0:W1:Y:S03]  /*05b0*/  MUFU.RSQ R14, R17 ;  /* 0x00000011000e7308 */ /* 0x0000660000001400 */
[----:B------:R-:W-:-:S13]  /*05c0*/  ISETP.GT.U32.AND P0, PT, R0, 0x727fffff, PT ;  /* 0x727fffff0000780c */ /* 0x000fda0003f04070 */
[----:B0-----:R-:W-:Y:S05]  /*05d0*/  @!P0 BRA `(.L_x_42) ;  /* 0x00000000000c8947 */ /* 0x001fea0003800000 */
[----:B------:R-:W-:-:S07]  /*05e0*/  MOV R19, 0x600 ;  /* 0x0000060000137802 */ /* 0x000fce0000000f00 */
[----:B-1---5:R-:W-:Y:S05]  /*05f0*/  CALL.REL.NOINC `($__internal_12_$__cuda_sm20_sqrt_rn_f32_slowpath) ;  /* 0x00000008009c7944 */ /* 0x022fea0003c00000 */
[----:B------:R-:W-:Y:S05]  /*0600*/  BRA `(.L_x_43) ;  /* 0x0000000000107947 */ /* 0x000fea0003800000 */
.L_x_42:
[----:B-1----:R-:W-:Y:S01]  /*0610*/  FMUL.FTZ R0, R17, R14 ;  /* 0x0000000e11007220 */ /* 0x002fe20000410000 */
[----:B------:R-:W-:-:S03]  /*0620*/  FMUL.FTZ R10, R14, 0.5 ;  /* 0x3f0000000e0a7820 */ /* 0x000fc60000410000 */
[----:B------:R-:W-:-:S04]  /*0630*/  FFMA R11, -R0, R0, R17 ;  /* 0x00000000000b7223 */ /* 0x000fc80000000111 */
[----:B------:R-:W-:-:S07]  /*0640*/  FFMA R0, R11, R10, R0 ;  /* 0x0000000a0b007223 */ /* 0x000fce0000000000 */
.L_x_43:
[----:B------:R-:W-:Y:S05]  /*0650*/  BSYNC.RECONVERGENT B1 ;  /* 0x0000000000017941 */ /* 0x000fea0003800200 */
.L_x_41:
        /* <DEDUP_REMOVED lines=16> */
[----:B------:R-:W-:-:S05]  /*0760*/  IADD3 R4, P0, PT, R4, UR4, RZ ;  /* 0x0000000404047c10 */ /* 0x000fca000ff1e0ff */
[----:B------:R-:W-:Y:S01]  /*0770*/  IMAD.X R5, RZ, RZ, R5, P0 ;  /* 0x000000ffff057224 */ /* 0x000fe200000e0605 */
[----:B------:R-:W-:-:S04]  /*0780*/  ISETP.GE.U32.AND P0, PT, R4, UR28, PT ;  /* 0x0000001c04007c0c */ /* 0x000fc8000bf06070 */
[----:B------:R-:W-:Y:S01]  /*0790*/  ISETP.GE.U32.AND.EX P0, PT, R5, UR29, PT, P0 ;  /* 0x0000001d05007c0c */ /* 0x000fe2000bf06100 */
[----:B---3--:R-:W-:-:S05]  /*07a0*/  FFMA R7, R6, UR27, R7 ;  /* 0x0000001b06077c23 */ /* 0x008fca0008000007 */
[----:B------:R2:W-:Y:S07]  /*07b0*/  STG.E desc[UR6][R8.64], R7 ;  /* 0x0000000708007986 */ /* 0x0005ee000c101906 */
[----:B------:R-:W-:Y:S05]  /*07c0*/  @!P0 BRA `(.L_x_44) ;  /* 0xfffffff8007c8947 */ /* 0x000fea000383ffff */
[----:B------:R-:W-:Y:S05]  /*07d0*/  BSYNC.RECONVERGENT B0 ;  /* 0x0000000000007941 */ /* 0x000fea0003800200 */
.L_x_37:
[----:B------:R-:W-:Y:S05]  /*07e0*/  EXIT ;  /* 0x000000000000794d */ /* 0x000fea0003800000 */
        .weak           $__internal_10_$__cuda_sm20_div_u64
        .type           $__internal_10_$__cuda_sm20_div_u64,@function
        .size           $__internal_10_$__cuda_sm20_div_u64,($__internal_11_$__cuda_sm20_rem_u64 - $__internal_10_$__cuda_sm20_div_u64)
$__internal_10_$__cuda_sm20_div_u64:
        /* <DEDUP_REMOVED lines=69> */
[----:B------:R-:W-:Y:S06]  /*0c40*/  RET.REL.NODEC R6 `(_ZN6caffe220SparseAdadeltaKernelIifEEvmmffPKT_PKfS5_PT0_S7_S7_) ;  /* 0xfffffff006ec7950 */ /* 0x000fec0003c3ffff */
        .weak           $__internal_11_$__cuda_sm20_rem_u64
        .type           $__internal_11_$__cuda_sm20_rem_u64,@function
        .size           $__internal_11_$__cuda_sm20_rem_u64,($__internal_12_$__cuda_sm20_sqrt_rn_f32_slowpath - $__internal_11_$__cuda_sm20_rem_u64)
$__internal_11_$__cuda_sm20_rem_u64:
        /* <DEDUP_REMOVED lines=65> */
[----:B------:R-:W-:Y:S06]  /*1060*/  RET.REL.NODEC R8 `(_ZN6caffe220SparseAdadeltaKernelIifEEvmmffPKT_PKfS5_PT0_S7_S7_) ;  /* 0xffffffec08e47950 */ /* 0x000fec0003c3ffff */
        .weak           $__internal_12_$__cuda_sm20_sqrt_rn_f32_slowpath
        .type           $__internal_12_$__cuda_sm20_sqrt_rn_f32_slowpath,@function
        .size           $__internal_12_$__cuda_sm20_sqrt_rn_f32_slowpath,(.L_x_59 - $__internal_12_$__cuda_sm20_sqrt_rn_f32_slowpath)
$__internal_12_$__cuda_sm20_sqrt_rn_f32_slowpath:
        /* <DEDUP_REMOVED lines=20> */
.L_x_45:
[----:B------:R-:W-:Y:S01]  /*11b0*/  IMAD.MOV.U32 R0, RZ, RZ, R10 ;  /* 0x000000ffff007224 */ /* 0x000fe200078e000a */
[----:B------:R-:W-:Y:S01]  /*11c0*/  MOV R10, R19 ;  /* 0x00000013000a7202 */ /* 0x000fe20000000f00 */
[----:B------:R-:W-:-:S04]  /*11d0*/  IMAD.MOV.U32 R11, RZ, RZ, 0x0 ;  /* 0x00000000ff0b7424 */ /* 0x000fc800078e00ff */
[----:B------:R-:W-:Y:S05]  /*11e0*/  RET.REL.NODEC R10 `(_ZN6caffe220SparseAdadeltaKernelIifEEvmmffPKT_PKfS5_PT0_S7_S7_) ;  /* 0xffffffec0a847950 */ /* 0x000fea0003c3ffff */
.L_x_46:
        /* <DEDUP_REMOVED lines=9> */
.L_x_59:


//--------------------- .nv.shared.reserved.0     --------------------------
	.section	.nv.shared.reserved.0,"aw",@nobits
	.weak		__nv_reservedSMEM_offset_0_alias
	.size		__nv_reservedSMEM_offset_0_alias, 0, 64
	.other		__nv_reservedSMEM_offset_0_alias,@"STO_CUDA_RESERVED_SHARED STV_DEFAULT"
__nv_reservedSMEM_offset_0_alias:
	.zero		0
	.zero		64


//--------------------- .nv.global                --------------------------
	.section	.nv.global,"aw",@nobits
	.align	8
.nv.global:
	.type		_ZTVN10__cxxabiv120__si_class_type_infoE,@object
	.size		_ZTVN10__cxxabiv120__si_class_type_infoE,(_ZTTNSt7__cxx1119basic_ostringstreamIcSt11char_traitsIcESaIcEEE - _ZTVN10__cxxabiv120__si_class_type_infoE)
_ZTVN10__cxxabiv120__si_class_type_infoE:
	.zero		8
	.type		_ZTTNSt7__cxx1119basic_ostringstreamIcSt11char_traitsIcESaIcEEE,@object
	.size		_ZTTNSt7__cxx1119basic_ostringstreamIcSt11char_traitsIcESaIcEEE,(_ZTVN10__cxxabiv120__function_type_infoE - _ZTTNSt7__cxx1119basic_ostringstreamIcSt11char_traitsIcESaIcEEE)
_ZTTNSt7__cxx1119basic_ostringstreamIcSt11char_traitsIcESaIcEEE:
	.zero		8
	.type		_ZTVN10__cxxabiv120__function_type_infoE,@object
	.size		_ZTVN10__cxxabiv120__function_type_infoE,(_ZTVN10__cxxabiv117__class_type_infoE - _ZTVN10__cxxabiv120__function_type_infoE)
_ZTVN10__cxxabiv120__function_type_infoE:
	.zero		8
	.type		_ZTVN10__cxxabiv117__class_type_infoE,@object
	.size		_ZTVN10__cxxabiv117__class_type_infoE,(_ZTTSo - _ZTVN10__cxxabiv117__class_type_infoE)
_ZTVN10__cxxabiv117__class_type_infoE:
	.zero		8
	.type		_ZTTSo,@object
	.size		_ZTTSo,(_ZTVN10__cxxabiv119__pointer_type_infoE - _ZTTSo)
_ZTTSo:
	.zero		8
	.type		_ZTVN10__cxxabiv119__pointer_type_infoE,@object
	.size		_ZTVN10__cxxabiv119__pointer_type_infoE,(_ZTVSt9basic_iosIcSt11char_traitsIcEE - _ZTVN10__cxxabiv119__pointer_type_infoE)
_ZTVN10__cxxabiv119__pointer_type_infoE:
	.zero		8
	.type		_ZTVSt9basic_iosIcSt11char_traitsIcEE,@object
	.size		_ZTVSt9basic_iosIcSt11char_traitsIcEE,(_ZTVN3c105ErrorE - _ZTVSt9basic_iosIcSt11char_traitsIcEE)
_ZTVSt9basic_iosIcSt11char_traitsIcEE:
	.zero		32
	.type		_ZTVN3c105ErrorE,@object
	.size		_ZTVN3c105ErrorE,(_ZTVSt15basic_streambufIcSt11char_traitsIcEE - _ZTVN3c105ErrorE)
_ZTVN3c105ErrorE:
	.zero		40
	.type		_ZTVSt15basic_streambufIcSt11char_traitsIcEE,@object
	.size		_ZTVSt15basic_streambufIcSt11char_traitsIcEE,(_ZTVNSt7__cxx1115basic_stringbufIcSt11char_traitsIcESaIcEEE - _ZTVSt15basic_streambufIcSt11char_traitsIcEE)
_ZTVSt15basic_streambufIcSt11char_traitsIcEE:
	.zero		128
	.type		_ZTVNSt7__cxx1115basic_stringbufIcSt11char_traitsIcESaIcEEE,@object
	.size		_ZTVNSt7__cxx1115basic_stringbufIcSt11char_traitsIcESaIcEEE,(_ZTVN6caffe220CUDASparseAdadeltaOpINS_11CUDAContextEEE - _ZTVNSt7__cxx1115basic_stringbufIcSt11char_traitsIcESaIcEEE)
_ZTVNSt7__cxx1115basic_stringbufIcSt11char_traitsIcESaIcEEE:
	.zero		128
	.type		_ZTVN6caffe220CUDASparseAdadeltaOpINS_11CUDAContextEEE,@object
	.size		_ZTVN6caffe220CUDASparseAdadeltaOpINS_11CUDAContextEEE,(_ZTVN6caffe28OperatorINS_11CUDAContextEEE - _ZTVN6caffe220CUDASparseAdadeltaOpINS_11CUDAContextEEE)
_ZTVN6caffe220CUDASparseAdadeltaOpINS_11CUDAContextEEE:
	.zero		136
	.type		_ZTVN6caffe28OperatorINS_11CUDAContextEEE,@object
	.size		_ZTVN6caffe28OperatorINS_11CUDAContextEEE,(_ZTVN6caffe210AdadeltaOpINS_11CUDAContextEEE - _ZTVN6caffe28OperatorINS_11CUDAContextEEE)
_ZTVN6caffe28OperatorINS_11CUDAContextEEE:
	.zero		136
	.type		_ZTVN6caffe210AdadeltaOpINS_11CUDAContextEEE,@object
	.size		_ZTVN6caffe210AdadeltaOpINS_11CUDAContextEEE,(.L_11 - _ZTVN6caffe210AdadeltaOpINS_11CUDAContextEEE)
_ZTVN6caffe210AdadeltaOpINS_11CUDAContextEEE:
	.zero		136
.L_11:


//--------------------- .nv.constant0._ZN6caffe274_GLOBAL__N__50_tmpxft_000074c2_00000000_7_adadelta_op_gpu_cpp1_ii_e18697b020AdadeltaUpdateKernelEiPKfS2_S2_S2_ffS2_PfS3_S3_ --------------------------
	.section	.nv.constant0._ZN6caffe274_GLOBAL__N__50_tmpxft_000074c2_00000000_7_adadelta_op_gpu_cpp1_ii_e18697b020AdadeltaUpdateKernelEiPKfS2_S2_S2_ffS2_PfS3_S3_,"a",@progbits
	.sectionflags	@""
	.align	4
.nv.constant0._ZN6caffe274_GLOBAL__N__50_tmpxft_000074c2_00000000_7_adadelta_op_gpu_cpp1_ii_e18697b020AdadeltaUpdateKernelEiPKfS2_S2_S2_ffS2_PfS3_S3_:
	.zero		976


//--------------------- .nv.constant0._ZN6caffe220SparseAdadeltaKernelIlN3c104HalfEEEvmmffPKT_PKfS7_PT0_S9_S9_ --------------------------
	.section	.nv.constant0._ZN6caffe220SparseAdadeltaKernelIlN3c104HalfEEEvmmffPKT_PKfS7_PT0_S9_S9_,"a",@progbits
	.sectionflags	@""
	.align	4
.nv.constant0._ZN6caffe220SparseAdadeltaKernelIlN3c104HalfEEEvmmffPKT_PKfS7_PT0_S9_S9_:
	.zero		968


//--------------------- .nv.constant0._ZN6caffe220SparseAdadeltaKernelIlfEEvmmffPKT_PKfS5_PT0_S7_S7_ --------------------------
	.section	.nv.constant0._ZN6caffe220SparseAdadeltaKernelIlfEEvmmffPKT_PKfS5_PT0_S7_S7_,"a",@progbits
	.sectionflags	@""
	.align	4
.nv.constant0._ZN6caffe220SparseAdadeltaKernelIlfEEvmmffPKT_PKfS5_PT0_S7_S7_:
	.zero		968


//--------------------- .nv.constant0._ZN6caffe220SparseAdadeltaKernelIiN3c104HalfEEEvmmffPKT_PKfS7_PT0_S9_S9_ --------------------------
	.section	.nv.constant0._ZN6caffe220SparseAdadeltaKernelIiN3c104HalfEEEvmmffPKT_PKfS7_PT0_S9_S9_,"a",@progbits
	.sectionflags	@""
	.align	4
.nv.constant0._ZN6caffe220SparseAdadeltaKernelIiN3c104HalfEEEvmmffPKT_PKfS7_PT0_S9_S9_:
	.zero		968


//--------------------- .nv.constant0._ZN6caffe220SparseAdadeltaKernelIifEEvmmffPKT_PKfS5_PT0_S7_S7_ --------------------------
	.section	.nv.constant0._ZN6caffe220SparseAdadeltaKernelIifEEvmmffPKT_PKfS5_PT0_S7_S7_,"a",@progbits
	.sectionflags	@""
	.align	4
.nv.constant0._ZN6caffe220SparseAdadeltaKernelIifEEvmmffPKT_PKfS5_PT0_S7_S7_:
	.zero		968


//--------------------- SYMBOLS --------------------------

	.type		.nv.reservedSmem.offset0,@object
	.size		.nv.reservedSmem.offset0,0x4
